// auto-generated by cutlass_sweep.gemm — config: {"arch": "sm_90", "cluster_m": 1, "cluster_n": 1, "dtype": "bf16", "stages": 5, "tile_k": 32, "tile_m": 64, "tile_n": 256}
#include "cutlass/cutlass.h"
#include "cutlass/gemm/collective/collective_builder.hpp"
#include "cutlass/gemm/device/gemm_universal_adapter.h"
#include "cutlass/gemm/kernel/gemm_universal.hpp"
#include "cutlass/epilogue/collective/collective_builder.hpp"

using ElemA = cutlass::bfloat16_t;
using ElemB = cutlass::bfloat16_t;
using ElemCD = cutlass::bfloat16_t;
using Acc  = float;
using TileShape    = cute::Shape<cute::_64, cute::_256, cute::_32>;
using ClusterShape = cute::Shape<cute::_1, cute::_1, cute::_1>;

using CollectiveEpilogue = typename cutlass::epilogue::collective::CollectiveBuilder<
    cutlass::arch::Sm90, cutlass::arch::OpClassTensorOp,
    TileShape, ClusterShape,
    cutlass::epilogue::collective::EpilogueTileAuto,
    Acc, Acc,
    ElemCD, cutlass::layout::RowMajor, 128 / cutlass::sizeof_bits<ElemCD>::value,
    ElemCD, cutlass::layout::RowMajor, 128 / cutlass::sizeof_bits<ElemCD>::value,
    cutlass::epilogue::collective::EpilogueScheduleAuto
  >::CollectiveOp;

using CollectiveMainloop = typename cutlass::gemm::collective::CollectiveBuilder<
    cutlass::arch::Sm90, cutlass::arch::OpClassTensorOp,
    ElemA, cutlass::layout::RowMajor, 128 / cutlass::sizeof_bits<ElemA>::value,
    ElemB, cutlass::layout::ColumnMajor, 128 / cutlass::sizeof_bits<ElemB>::value,
    Acc,
    TileShape, ClusterShape,
    cutlass::gemm::collective::StageCount<5>,
    cutlass::gemm::collective::KernelScheduleAuto
  >::CollectiveOp;

using GemmKernel = cutlass::gemm::kernel::GemmUniversal<
    cute::Shape<int,int,int,int>,
    CollectiveMainloop,
    CollectiveEpilogue
>;
using Gemm = cutlass::gemm::device::GemmUniversalAdapter<GemmKernel>;

// Force the device kernel symbol into the cubin without needing a host main.
auto* _anchor = &cutlass::device_kernel<GemmKernel>;


// ===== COMPILED SASS (sm_90a) =====

	.target	sm_90a

	.elftype	@"ET_EXEC"


//--------------------- .note.nv.tkinfo           --------------------------
	.section	.note.nv.tkinfo,"",@"SHT_NOTE"
	.sectionflags	@"SHF_NOTE_NV_TKINFO"
	.tkinfo
        /*0018*/ 	.word	0x00000002
        /*0030*/ 	.string	""
        /*0030*/ 	.string	"ptxas"
        /*0030*/ 	.string	"Cuda compilation tools, release 13.0, V13.0.88"
        /*0030*/ 	.string	"Build cuda_13.0.r13.0/compiler.36424714_0"
        /*0030*/ 	.string	"-arch sm_90a -m 64 "



//--------------------- .note.nv.cuinfo           --------------------------
	.section	.note.nv.cuinfo,"",@"SHT_NOTE"
	.sectionflags	@"SHF_NOTE_NV_CUINFO"
        /*0018*/ 	.short	0x0002
        /*001a*/ 	.short	0x005a
        /*001c*/ 	.short	0x0082
	.zero		2


//--------------------- .nv.info                  --------------------------
	.section	.nv.info,"",@"SHT_CUDA_INFO"
	.align	4


	//----- nvinfo : EIATTR_REGCOUNT
	.align		4
        /*0000*/ 	.byte	0x04, 0x2f
        /*0002*/ 	.short	(.L_15 - .L_14)
	.align		4
.L_14:
        /*0004*/ 	.word	index@(_ZN7cutlass13device_kernelINS_4gemm6kernel13GemmUniversalIN4cute5tupleIJiiiiEEENS1_10collective13CollectiveMmaINS1_34MainloopSm90TmaGmmaWarpSpecializedILi5ENS5_IJNS4_1CILi1EEESB_SB_EEENS1_32KernelTmaWarpSpecializedPingpongEEENS5_IJNSA_ILi64EEENSA_ILi256EEENSA_ILi32EEEEEENS_10bfloat16_tENS5_IJlSB_lEEESJ_SK_NS4_8TiledMMAINS4_8MMA_AtomIJNS4_4SM904GMMA28MMA_64x256x16_F32BF16BF16_SSILNSO_5MajorE0ELSQ_0ELNSO_7ScaleInE1ELSR_1EEEEEENS4_6LayoutISC_NS5_IJNSA_ILi0EEESV_SV_EEEEENS5_IJNS4_10UnderscoreESY_SY_EEEEENS4_13SM90_TMA_LOADENS4_14ComposedLayoutINS4_7SwizzleILi2ELi4ELi3EEENS4_18smem_ptr_flag_bitsILi16EEENSU_INS5_IJNSA_ILi8EEESH_EEENS5_IJSH_SB_EEEEEEEvNS4_8identityES11_S1B_vS1C_EENS_8epilogue10collective6detail29Sm90TmaWarpSpecializedAdapterINS1F_15DefaultEpilogueISJ_SK_SK_NS1E_6thread17LinearCombinationISJ_Li1EffLNS1J_9ScaleType4KindE0ELNS_15FloatRoundStyleE2ESJ_EENS1_15EpilogueDefaultEEEEEvvEEEEvNT_6ParamsE)
        /*0008*/ 	.word	0x000000a8


	//----- nvinfo : EIATTR_FRAME_SIZE
	.align		4
.L_15:
        /*000c*/ 	.byte	0x04, 0x11
        /*000e*/ 	.short	(.L_17 - .L_16)
	.align		4
.L_16:
        /*0010*/ 	.word	index@(_ZN7cutlass13device_kernelINS_4gemm6kernel13GemmUniversalIN4cute5tupleIJiiiiEEENS1_10collective13CollectiveMmaINS1_34MainloopSm90TmaGmmaWarpSpecializedILi5ENS5_IJNS4_1CILi1EEESB_SB_EEENS1_32KernelTmaWarpSpecializedPingpongEEENS5_IJNSA_ILi64EEENSA_ILi256EEENSA_ILi32EEEEEENS_10bfloat16_tENS5_IJlSB_lEEESJ_SK_NS4_8TiledMMAINS4_8MMA_AtomIJNS4_4SM904GMMA28MMA_64x256x16_F32BF16BF16_SSILNSO_5MajorE0ELSQ_0ELNSO_7ScaleInE1ELSR_1EEEEEENS4_6LayoutISC_NS5_IJNSA_ILi0EEESV_SV_EEEEENS5_IJNS4_10UnderscoreESY_SY_EEEEENS4_13SM90_TMA_LOADENS4_14ComposedLayoutINS4_7SwizzleILi2ELi4ELi3EEENS4_18smem_ptr_flag_bitsILi16EEENSU_INS5_IJNSA_ILi8EEESH_EEENS5_IJSH_SB_EEEEEEEvNS4_8identityES11_S1B_vS1C_EENS_8epilogue10collective6detail29Sm90TmaWarpSpecializedAdapterINS1F_15DefaultEpilogueISJ_SK_SK_NS1E_6thread17LinearCombinationISJ_Li1EffLNS1J_9ScaleType4KindE0ELNS_15FloatRoundStyleE2ESJ_EENS1_15EpilogueDefaultEEEEEvvEEEEvNT_6ParamsE)
        /*0014*/ 	.word	0x00000008


	//----- nvinfo : EIATTR_MIN_STACK_SIZE
	.align		4
.L_17:
        /*0018*/ 	.byte	0x04, 0x12
        /*001a*/ 	.short	(.L_19 - .L_18)
	.align		4
.L_18:
        /*001c*/ 	.word	index@(_ZN7cutlass13device_kernelINS_4gemm6kernel13GemmUniversalIN4cute5tupleIJiiiiEEENS1_10collective13CollectiveMmaINS1_34MainloopSm90TmaGmmaWarpSpecializedILi5ENS5_IJNS4_1CILi1EEESB_SB_EEENS1_32KernelTmaWarpSpecializedPingpongEEENS5_IJNSA_ILi64EEENSA_ILi256EEENSA_ILi32EEEEEENS_10bfloat16_tENS5_IJlSB_lEEESJ_SK_NS4_8TiledMMAINS4_8MMA_AtomIJNS4_4SM904GMMA28MMA_64x256x16_F32BF16BF16_SSILNSO_5MajorE0ELSQ_0ELNSO_7ScaleInE1ELSR_1EEEEEENS4_6LayoutISC_NS5_IJNSA_ILi0EEESV_SV_EEEEENS5_IJNS4_10UnderscoreESY_SY_EEEEENS4_13SM90_TMA_LOADENS4_14ComposedLayoutINS4_7SwizzleILi2ELi4ELi3EEENS4_18smem_ptr_flag_bitsILi16EEENSU_INS5_IJNSA_ILi8EEESH_EEENS5_IJSH_SB_EEEEEEEvNS4_8identityES11_S1B_vS1C_EENS_8epilogue10collective6detail29Sm90TmaWarpSpecializedAdapterINS1F_15DefaultEpilogueISJ_SK_SK_NS1E_6thread17LinearCombinationISJ_Li1EffLNS1J_9ScaleType4KindE0ELNS_15FloatRoundStyleE2ESJ_EENS1_15EpilogueDefaultEEEEEvvEEEEvNT_6ParamsE)
        /*0020*/ 	.word	0x00000008
.L_19:


//--------------------- .nv.compat                --------------------------
	.section	.nv.compat,"",@"SHT_CUDA_COMPAT_INFO"
	.align	4
        /*0000*/ 	.byte	0x02, 0x09, 0x01, 0x00, 0x02, 0x02, 0x04, 0x00, 0x02, 0x05, 0x05, 0x00, 0x03, 0x07, 0x01, 0x01
        /*0010*/ 	.byte	0x02, 0x03, 0x01, 0x00, 0x02, 0x06, 0x01, 0x00, 0x04, 0x0b, 0x08, 0x00, 0x00, 0x00, 0x00, 0x00
        /*0020*/ 	.byte	0x00, 0x00, 0x00, 0x00


//--------------------- .nv.info._ZN7cutlass13device_kernelINS_4gemm6kernel13GemmUniversalIN4cute5tupleIJiiiiEEENS1_10collective13CollectiveMmaINS1_34MainloopSm90TmaGmmaWarpSpecializedILi5ENS5_IJNS4_1CILi1EEESB_SB_EEENS1_32KernelTmaWarpSpecializedPingpongEEENS5_IJNSA_ILi64EEENSA_ILi256EEENSA_ILi32EEEEEENS_10bfloat16_tENS5_IJlSB_lEEESJ_SK_NS4_8TiledMMAINS4_8MMA_AtomIJNS4_4SM904GMMA28MMA_64x256x16_F32BF16BF16_SSILNSO_5MajorE0ELSQ_0ELNSO_7ScaleInE1ELSR_1EEEEEENS4_6LayoutISC_NS5_IJNSA_ILi0EEESV_SV_EEEEENS5_IJNS4_10UnderscoreESY_SY_EEEEENS4_13SM90_TMA_LOADENS4_14ComposedLayoutINS4_7SwizzleILi2ELi4ELi3EEENS4_18smem_ptr_flag_bitsILi16EEENSU_INS5_IJNSA_ILi8EEESH_EEENS5_IJSH_SB_EEEEEEEvNS4_8identityES11_S1B_vS1C_EENS_8epilogue10collective6detail29Sm90TmaWarpSpecializedAdapterINS1F_15DefaultEpilogueISJ_SK_SK_NS1E_6thread17LinearCombinationISJ_Li1EffLNS1J_9ScaleType4KindE0ELNS_15FloatRoundStyleE2ESJ_EENS1_15EpilogueDefaultEEEEEvvEEEEvNT_6ParamsE --------------------------
	.section	.nv.info._ZN7cutlass13device_kernelINS_4gemm6kernel13GemmUniversalIN4cute5tupleIJiiiiEEENS1_10collective13CollectiveMmaINS1_34MainloopSm90TmaGmmaWarpSpecializedILi5ENS5_IJNS4_1CILi1EEESB_SB_EEENS1_32KernelTmaWarpSpecializedPingpongEEENS5_IJNSA_ILi64EEENSA_ILi256EEENSA_ILi32EEEEEENS_10bfloat16_tENS5_IJlSB_lEEESJ_SK_NS4_8TiledMMAINS4_8MMA_AtomIJNS4_4SM904GMMA28MMA_64x256x16_F32BF16BF16_SSILNSO_5MajorE0ELSQ_0ELNSO_7ScaleInE1ELSR_1EEEEEENS4_6LayoutISC_NS5_IJNSA_ILi0EEESV_SV_EEEEENS5_IJNS4_10UnderscoreESY_SY_EEEEENS4_13SM90_TMA_LOADENS4_14ComposedLayoutINS4_7SwizzleILi2ELi4ELi3EEENS4_18smem_ptr_flag_bitsILi16EEENSU_INS5_IJNSA_ILi8EEESH_EEENS5_IJSH_SB_EEEEEEEvNS4_8identityES11_S1B_vS1C_EENS_8epilogue10collective6detail29Sm90TmaWarpSpecializedAdapterINS1F_15DefaultEpilogueISJ_SK_SK_NS1E_6thread17LinearCombinationISJ_Li1EffLNS1J_9ScaleType4KindE0ELNS_15FloatRoundStyleE2ESJ_EENS1_15EpilogueDefaultEEEEEvvEEEEvNT_6ParamsE,"",@"SHT_CUDA_INFO"
	.sectionflags	@""
	.align	4


	//----- nvinfo : EIATTR_CUDA_API_VERSION
	.align		4
        /*0000*/ 	.byte	0x04, 0x37
        /*0002*/ 	.short	(.L_21 - .L_20)
.L_20:
        /*0004*/ 	.word	0x00000082


	//----- nvinfo : EIATTR_KPARAM_INFO
	.align		4
.L_21:
        /*0008*/ 	.byte	0x04, 0x17
        /*000a*/ 	.short	(.L_23 - .L_22)
.L_22:
        /*000c*/ 	.word	0x00000000
        /*0010*/ 	.short	0x0000
        /*0012*/ 	.short	0x0070
        /*0014*/ 	.byte	0x00, 0xf0, 0x01, 0x10


	//----- nvinfo : EIATTR_SPARSE_MMA_MASK
	.align		4
.L_23:
        /*0018*/ 	.byte	0x03, 0x50
        /*001a*/ 	.short	0x0000


	//----- nvinfo : EIATTR_MAXREG_COUNT
	.align		4
        /*001c*/ 	.byte	0x03, 0x1b
        /*001e*/ 	.short	0x00a8


	//----- nvinfo : EIATTR_NUM_BARRIERS
	.align		4
        /*0020*/ 	.byte	0x02, 0x4c
        /*0022*/ 	.byte	0x01
	.zero		1


	//----- nvinfo : EIATTR_EXTERNS
	.align		4
        /*0024*/ 	.byte	0x04, 0x0f
        /*0026*/ 	.short	(.L_25 - .L_24)


	//   ....[0]....
	.align		4
.L_24:
        /*0028*/ 	.word	index@(__assertfail)


	//----- nvinfo : EIATTR_ANNOTATIONS
	.align		4
.L_25:
        /*002c*/ 	.byte	0x04, 0x55
        /*002e*/ 	.short	(.L_27 - .L_26)


	//   ....[0]....
.L_26:
        /*0030*/ 	.word	0x00000001
        /*0034*/ 	.byte	0xf0, 0x0a, 0x00, 0x00, 0x01, 0x00, 0x00, 0x00, 0xa0, 0x9a, 0x00, 0x00, 0x01, 0x00, 0x00, 0x00
        /*0044*/ 	.byte	0xb0, 0xa6, 0x00, 0x00


	//----- nvinfo : EIATTR_MERCURY_ISA_VERSION
	.align		4
.L_27:
        /*0048*/ 	.byte	0x03, 0x5f
        /*004a*/ 	.short	0x0101


	//----- nvinfo : EIATTR_INT_WARP_WIDE_INSTR_OFFSETS
	.align		4
        /*004c*/ 	.byte	0x04, 0x31
        /*004e*/ 	.short	(.L_29 - .L_28)


	//   ....[0]....
.L_28:
        /*0050*/ 	.word	0x00000400


	//   ....[1]....
        /*0054*/ 	.word	0x00000420


	//   ....[2]....
        /*0058*/ 	.word	0x000004a0


	//   ....[3]....
        /*005c*/ 	.word	0x000004b0


	//   ....[4]....
        /*0060*/ 	.word	0x000004c0


	//   ....[5]....
        /*0064*/ 	.word	0x000004e0


	//   ....[6]....
        /*0068*/ 	.word	0x00000570


	//   ....[7]....
        /*006c*/ 	.word	0x00000590


	//----- nvinfo : EIATTR_COOP_GROUP_MASK_REGIDS
	.align		4
.L_29:
        /*0070*/ 	.byte	0x04, 0x29
        /*0072*/ 	.short	(.L_31 - .L_30)


	//   ....[0]....
.L_30:
        /*0074*/ 	.word	0xffffffff


	//   ....[1]....
        /*0078*/ 	.word	0xffffffff


	//   ....[2]....
        /*007c*/ 	.word	0xffffffff


	//   ....[3]....
        /*0080*/ 	.word	0xffffffff


	//   ....[4]....
        /*0084*/ 	.word	0xffffffff


	//   ....[5]....
        /*0088*/ 	.word	0xffffffff


	//----- nvinfo : EIATTR_COOP_GROUP_INSTR_OFFSETS
	.align		4
.L_31:
        /*008c*/ 	.byte	0x04, 0x28
        /*008e*/ 	.short	(.L_33 - .L_32)


	//   ....[0]....
.L_32:
        /*0090*/ 	.word	0x00000070


	//   ....[1]....
        /*0094*/ 	.word	0x00000080


	//   ....[2]....
        /*0098*/ 	.word	0x00000140


	//   ....[3]....
        /*009c*/ 	.word	0x000002f0


	//   ....[4]....
        /*00a0*/ 	.word	0x00000330


	//   ....[5]....
        /*00a4*/ 	.word	0x00000380


	//----- nvinfo : EIATTR_REG_RECONFIG
	.align		4
.L_33:
        /*00a8*/ 	.byte	0x01, 0x54
	.zero		2


	//----- nvinfo : EIATTR_SYSCALL_OFFSETS
	.align		4
        /*00ac*/ 	.byte	0x04, 0x46
        /*00ae*/ 	.short	(.L_35 - .L_34)


	//   ....[0]....
.L_34:
        /*00b0*/ 	.word	0x000015a0


	//----- nvinfo : EIATTR_MBARRIER_INSTR_OFFSETS
	.align		4
.L_35:
        /*00b4*/ 	.byte	0x04, 0x39
        /*00b6*/ 	.short	(.L_37 - .L_36)


	//   ....[0]....
.L_36:
        /*00b8*/ 	.word	0x00000240
        /*00bc*/ 	.word	0x000000ff
        /*00c0*/ 	.word	0x00000000
        /*00c4*/ 	.short	0x0100
        /*00c6*/ 	.byte	0x08
	.zero		1


	//   ....[1]....
        /*00c8*/ 	.word	0x00000250
        /*00cc*/ 	.word	0x000000ff
        /*00d0*/ 	.word	0x00000028
        /*00d4*/ 	.short	0x0100
        /*00d6*/ 	.byte	0x08
	.zero		1


	//   ....[2]....
        /*00d8*/ 	.word	0x00000260
        /*00dc*/ 	.word	0x000000ff
        /*00e0*/ 	.word	0x00000008
        /*00e4*/ 	.short	0x0100
        /*00e6*/ 	.byte	0x08
	.zero		1


	//   ....[3]....
        /*00e8*/ 	.word	0x00000270
        /*00ec*/ 	.word	0x000000ff
        /*00f0*/ 	.word	0x00000030
        /*00f4*/ 	.short	0x0100
        /*00f6*/ 	.byte	0x08
	.zero		1


	//   ....[4]....
        /*00f8*/ 	.word	0x00000280
        /*00fc*/ 	.word	0x000000ff
        /*0100*/ 	.word	0x00000010
        /*0104*/ 	.short	0x0100
        /*0106*/ 	.byte	0x08
	.zero		1


	//   ....[5]....
        /*0108*/ 	.word	0x00000290
        /*010c*/ 	.word	0x000000ff
        /*0110*/ 	.word	0x00000038
        /*0114*/ 	.short	0x0100
        /*0116*/ 	.byte	0x08
	.zero		1


	//   ....[6]....
        /*0118*/ 	.word	0x000002a0
        /*011c*/ 	.word	0x000000ff
        /*0120*/ 	.word	0x00000018
        /*0124*/ 	.short	0x0100
        /*0126*/ 	.byte	0x08
	.zero		1


	//   ....[7]....
        /*0128*/ 	.word	0x000002b0
        /*012c*/ 	.word	0x000000ff
        /*0130*/ 	.word	0x00000040
        /*0134*/ 	.short	0x0100
        /*0136*/ 	.byte	0x08
	.zero		1


	//   ....[8]....
        /*0138*/ 	.word	0x000002c0
        /*013c*/ 	.word	0x000000ff
        /*0140*/ 	.word	0x00000020
        /*0144*/ 	.short	0x0100
        /*0146*/ 	.byte	0x08
	.zero		1


	//   ....[9]....
        /*0148*/ 	.word	0x000002d0
        /*014c*/ 	.word	0x000000ff
        /*0150*/ 	.word	0x00000048
        /*0154*/ 	.short	0x0100
        /*0156*/ 	.byte	0x08
	.zero		1


	//   ....[10]....
        /*0158*/ 	.word	0x000005d0
        /*015c*/ 	.word	0x000000ff
        /*0160*/ 	.word	0x00000080
        /*0164*/ 	.short	0x0100
        /*0166*/ 	.byte	0x08
	.zero		1


	//   ....[11]....
        /*0168*/ 	.word	0x00000640
        /*016c*/ 	.word	0x000000ff
        /*0170*/ 	.word	0x00000088
        /*0174*/ 	.short	0x0100
        /*0176*/ 	.byte	0x08
	.zero		1


	//   ....[12]....
        /*0178*/ 	.word	0x00000660
        /*017c*/ 	.word	0x000000ff
        /*0180*/ 	.word	0x00000060
        /*0184*/ 	.short	0x0100
        /*0186*/ 	.byte	0x09
	.zero		1


	//   ....[13]....
        /*0188*/ 	.word	0x00000670
        /*018c*/ 	.word	0x000000ff
        /*0190*/ 	.word	0x00000068
        /*0194*/ 	.short	0x0100
        /*0196*/ 	.byte	0x09
	.zero		1


	//   ....[14]....
        /*0198*/ 	.word	0x00000680
        /*019c*/ 	.word	0x000000ff
        /*01a0*/ 	.word	0x00000070
        /*01a4*/ 	.short	0x0100
        /*01a6*/ 	.byte	0x09
	.zero		1


	//   ....[15]....
        /*01a8*/ 	.word	0x00000690
        /*01ac*/ 	.word	0x000000ff
        /*01b0*/ 	.word	0x00000078
        /*01b4*/ 	.short	0x0100
        /*01b6*/ 	.byte	0x09
	.zero		1


	//   ....[16]....
        /*01b8*/ 	.word	0x00001480
        /*01bc*/ 	.word	0x0000009d
        /*01c0*/ 	.word	0x00000000
        /*01c4*/ 	.short	0x010a
        /*01c6*/ 	.byte	0x2a
	.zero		1


	//   ....[17]....
        /*01c8*/ 	.word	0x00001620
        /*01cc*/ 	.word	0x00000003
        /*01d0*/ 	.word	0x00000000
        /*01d4*/ 	.short	0x010a
        /*01d6*/ 	.byte	0x3f
	.zero		1


	//   ....[18]....
        /*01d8*/ 	.word	0x00001680
        /*01dc*/ 	.word	0x00000003
        /*01e0*/ 	.word	0x00000000
        /*01e4*/ 	.short	0x010a
        /*01e6*/ 	.byte	0x3f
	.zero		1


	//   ....[19]....
        /*01e8*/ 	.word	0x000018f0
        /*01ec*/ 	.word	0x000000ff
        /*01f0*/ 	.word	0x00000000
        /*01f4*/ 	.short	0x010a
        /*01f6*/ 	.byte	0x04
	.zero		1


	//   ....[20]....
        /*01f8*/ 	.word	0x00001930
        /*01fc*/ 	.word	0x000000ff
        /*0200*/ 	.word	0x00000000
        /*0204*/ 	.short	0x010a
        /*0206*/ 	.byte	0x04
	.zero		1


	//   ....[21]....
        /*0208*/ 	.word	0x00001aa0
        /*020c*/ 	.word	0x000000ff
        /*0210*/ 	.word	0x00000000
        /*0214*/ 	.short	0x0101
        /*0216*/ 	.byte	0x04
	.zero		1


	//   ....[22]....
        /*0218*/ 	.word	0x00001b90
        /*021c*/ 	.word	0x0000009e
        /*0220*/ 	.word	0x00000000
        /*0224*/ 	.short	0x0101
        /*0226*/ 	.byte	0x2d
	.zero		1


	//   ....[23]....
        /*0228*/ 	.word	0x00001c60
        /*022c*/ 	.word	0x000000ff
        /*0230*/ 	.word	0x00000000
        /*0234*/ 	.short	0x0101
        /*0236*/ 	.byte	0x06
	.zero		1


	//   ....[24]....
        /*0238*/ 	.word	0x00001d10
        /*023c*/ 	.word	0x0000009d
        /*0240*/ 	.word	0x00000010
        /*0244*/ 	.short	0x010a
        /*0246*/ 	.byte	0x2a
	.zero		1


	//   ....[25]....
        /*0248*/ 	.word	0x00009ac0
        /*024c*/ 	.word	0x000000a0
        /*0250*/ 	.word	0x00000000
        /*0254*/ 	.short	0x0101
        /*0256*/ 	.byte	0x2d
	.zero		1


	//   ....[26]....
        /*0258*/ 	.word	0x0000a420
        /*025c*/ 	.word	0x0000000a
        /*0260*/ 	.word	0x00000028
        /*0264*/ 	.short	0x010a
        /*0266*/ 	.byte	0x3f
	.zero		1


	//   ....[27]....
        /*0268*/ 	.word	0x0000a7c0
        /*026c*/ 	.word	0x00000005
        /*0270*/ 	.word	0x00000088
        /*0274*/ 	.short	0x0101
        /*0276*/ 	.byte	0x3f
	.zero		1


	//   ....[28]....
        /*0278*/ 	.word	0x0000af40
        /*027c*/ 	.word	0x00000009
        /*0280*/ 	.word	0x00000000
        /*0284*/ 	.short	0x010a
        /*0286*/ 	.byte	0x3f
	.zero		1


	//   ....[29]....
        /*0288*/ 	.word	0x0000afc0
        /*028c*/ 	.word	0x00000008
        /*0290*/ 	.word	0x00000000
        /*0294*/ 	.short	0x010a
        /*0296*/ 	.byte	0x3f
	.zero		1


	//   ....[30]....
        /*0298*/ 	.word	0x0000b050
        /*029c*/ 	.word	0x00000009
        /*02a0*/ 	.word	0x00000000
        /*02a4*/ 	.short	0x010a
        /*02a6*/ 	.byte	0x3f
	.zero		1


	//   ....[31]....
        /*02a8*/ 	.word	0x0000b0e0
        /*02ac*/ 	.word	0x00000006
        /*02b0*/ 	.word	0x00000000
        /*02b4*/ 	.short	0x010a
        /*02b6*/ 	.byte	0x3f
	.zero		1


	//   ....[32]....
        /*02b8*/ 	.word	0x0000b170
        /*02bc*/ 	.word	0x00000003
        /*02c0*/ 	.word	0x00000000
        /*02c4*/ 	.short	0x010a
        /*02c6*/ 	.byte	0x3f
	.zero		1


	//   ....[33]....
        /*02c8*/ 	.word	0x0000b1d0
        /*02cc*/ 	.word	0x0000009f
        /*02d0*/ 	.word	0x00000000
        /*02d4*/ 	.short	0x010a
        /*02d6*/ 	.byte	0x3f
	.zero		1


	//   ....[34]....
        /*02d8*/ 	.word	0x0000b220
        /*02dc*/ 	.word	0x00000003
        /*02e0*/ 	.word	0x00000000
        /*02e4*/ 	.short	0x010a
        /*02e6*/ 	.byte	0x3f
	.zero		1


	//   ....[35]....
        /*02e8*/ 	.word	0x0000b280
        /*02ec*/ 	.word	0x00000004
        /*02f0*/ 	.word	0x00000000
        /*02f4*/ 	.short	0x010a
        /*02f6*/ 	.byte	0x3f
	.zero		1


	//   ....[36]....
        /*02f8*/ 	.word	0x0000b2d0
        /*02fc*/ 	.word	0x0000009f
        /*0300*/ 	.word	0x00000010
        /*0304*/ 	.short	0x010a
        /*0306*/ 	.byte	0x3f
	.zero		1


	//   ....[37]....
        /*0308*/ 	.word	0x0000b3a0
        /*030c*/ 	.word	0x0000000a
        /*0310*/ 	.word	0x00000028
        /*0314*/ 	.short	0x010a
        /*0316*/ 	.byte	0x3f
	.zero		1


	//   ....[38]....
        /*0318*/ 	.word	0x0000b470
        /*031c*/ 	.word	0x00000009
        /*0320*/ 	.word	0x00000000
        /*0324*/ 	.short	0x010a
        /*0326*/ 	.byte	0x3f
	.zero		1


	//   ....[39]....
        /*0328*/ 	.word	0x0000b4c0
        /*032c*/ 	.word	0x00000008
        /*0330*/ 	.word	0x00000000
        /*0334*/ 	.short	0x010a
        /*0336*/ 	.byte	0x3f
	.zero		1


	//   ....[40]....
        /*0338*/ 	.word	0x0000b510
        /*033c*/ 	.word	0x00000009
        /*0340*/ 	.word	0x00000000
        /*0344*/ 	.short	0x010a
        /*0346*/ 	.byte	0x3f
	.zero		1


	//   ....[41]....
        /*0348*/ 	.word	0x0000b560
        /*034c*/ 	.word	0x00000006
        /*0350*/ 	.word	0x00000000
        /*0354*/ 	.short	0x010a
        /*0356*/ 	.byte	0x3f
	.zero		1


	//----- nvinfo : EIATTR_NUM_MBARRIERS
	.align		4
.L_37:
        /*0358*/ 	.byte	0x03, 0x38
        /*035a*/ 	.short	0x0010


	//----- nvinfo : EIATTR_EXIT_INSTR_OFFSETS
	.align		4
        /*035c*/ 	.byte	0x04, 0x1c
        /*035e*/ 	.short	(.L_39 - .L_38)


	//   ....[0]....
.L_38:
        /*0360*/ 	.word	0x000011a0


	//   ....[1]....
        /*0364*/ 	.word	0x00001200


	//   ....[2]....
        /*0368*/ 	.word	0x0000a150


	//   ....[3]....
        /*036c*/ 	.word	0x0000a180


	//   ....[4]....
        /*0370*/ 	.word	0x0000b1c0


	//----- nvinfo : EIATTR_MAX_THREADS
	.align		4
.L_39:
        /*0374*/ 	.byte	0x04, 0x05
        /*0376*/ 	.short	(.L_41 - .L_40)
.L_40:
        /*0378*/ 	.word	0x00000180
        /*037c*/ 	.word	0x00000001
        /*0380*/ 	.word	0x00000001


	//----- nvinfo : EIATTR_CRS_STACK_SIZE
	.align		4
.L_41:
        /*0384*/ 	.byte	0x04, 0x1e
        /*0386*/ 	.short	(.L_43 - .L_42)
.L_42:
        /*0388*/ 	.word	0x00000000


	//----- nvinfo : EIATTR_CBANK_PARAM_SIZE
	.align		4
.L_43:
        /*038c*/ 	.byte	0x03, 0x19
        /*038e*/ 	.short	0x0470


	//----- nvinfo : EIATTR_PARAM_CBANK
	.align		4
        /*0390*/ 	.byte	0x04, 0x0a
        /*0392*/ 	.short	(.L_45 - .L_44)
	.align		4
.L_44:
        /*0394*/ 	.word	index@(.nv.constant0._ZN7cutlass13device_kernelINS_4gemm6kernel13GemmUniversalIN4cute5tupleIJiiiiEEENS1_10collective13CollectiveMmaINS1_34MainloopSm90TmaGmmaWarpSpecializedILi5ENS5_IJNS4_1CILi1EEESB_SB_EEENS1_32KernelTmaWarpSpecializedPingpongEEENS5_IJNSA_ILi64EEENSA_ILi256EEENSA_ILi32EEEEEENS_10bfloat16_tENS5_IJlSB_lEEESJ_SK_NS4_8TiledMMAINS4_8MMA_AtomIJNS4_4SM904GMMA28MMA_64x256x16_F32BF16BF16_SSILNSO_5MajorE0ELSQ_0ELNSO_7ScaleInE1ELSR_1EEEEEENS4_6LayoutISC_NS5_IJNSA_ILi0EEESV_SV_EEEEENS5_IJNS4_10UnderscoreESY_SY_EEEEENS4_13SM90_TMA_LOADENS4_14ComposedLayoutINS4_7SwizzleILi2ELi4ELi3EEENS4_18smem_ptr_flag_bitsILi16EEENSU_INS5_IJNSA_ILi8EEESH_EEENS5_IJSH_SB_EEEEEEEvNS4_8identityES11_S1B_vS1C_EENS_8epilogue10collective6detail29Sm90TmaWarpSpecializedAdapterINS1F_15DefaultEpilogueISJ_SK_SK_NS1E_6thread17LinearCombinationISJ_Li1EffLNS1J_9ScaleType4KindE0ELNS_15FloatRoundStyleE2ESJ_EENS1_15EpilogueDefaultEEEEEvvEEEEvNT_6ParamsE)
        /*0398*/ 	.short	0x0210
        /*039a*/ 	.short	0x0470


	//----- nvinfo : EIATTR_SW_WAR
	.align		4
.L_45:
        /*039c*/ 	.byte	0x04, 0x36
        /*039e*/ 	.short	(.L_47 - .L_46)
.L_46:
        /*03a0*/ 	.word	0x00000008
.L_47:


//--------------------- .nv.callgraph             --------------------------
	.section	.nv.callgraph,"",@"SHT_CUDA_CALLGRAPH"
	.align	4
	.sectionentsize	8
	.align		4
        /*0000*/ 	.word	0x00000000
	.align		4
        /*0004*/ 	.word	0xffffffff
	.align		4
        /*0008*/ 	.word	index@(_ZN7cutlass13device_kernelINS_4gemm6kernel13GemmUniversalIN4cute5tupleIJiiiiEEENS1_10collective13CollectiveMmaINS1_34MainloopSm90TmaGmmaWarpSpecializedILi5ENS5_IJNS4_1CILi1EEESB_SB_EEENS1_32KernelTmaWarpSpecializedPingpongEEENS5_IJNSA_ILi64EEENSA_ILi256EEENSA_ILi32EEEEEENS_10bfloat16_tENS5_IJlSB_lEEESJ_SK_NS4_8TiledMMAINS4_8MMA_AtomIJNS4_4SM904GMMA28MMA_64x256x16_F32BF16BF16_SSILNSO_5MajorE0ELSQ_0ELNSO_7ScaleInE1ELSR_1EEEEEENS4_6LayoutISC_NS5_IJNSA_ILi0EEESV_SV_EEEEENS5_IJNS4_10UnderscoreESY_SY_EEEEENS4_13SM90_TMA_LOADENS4_14ComposedLayoutINS4_7SwizzleILi2ELi4ELi3EEENS4_18smem_ptr_flag_bitsILi16EEENSU_INS5_IJNSA_ILi8EEESH_EEENS5_IJSH_SB_EEEEEEEvNS4_8identityES11_S1B_vS1C_EENS_8epilogue10collective6detail29Sm90TmaWarpSpecializedAdapterINS1F_15DefaultEpilogueISJ_SK_SK_NS1E_6thread17LinearCombinationISJ_Li1EffLNS1J_9ScaleType4KindE0ELNS_15FloatRoundStyleE2ESJ_EENS1_15EpilogueDefaultEEEEEvvEEEEvNT_6ParamsE)
	.align		4
        /*000c*/ 	.word	index@(__assertfail)
	.align		4
        /*0010*/ 	.word	0x00000000
	.align		4
        /*0014*/ 	.word	0xfffffffe
	.align		4
        /*0018*/ 	.word	0x00000000
	.align		4
        /*001c*/ 	.word	0xfffffffd
	.align		4
        /*0020*/ 	.word	0x00000000
	.align		4
        /*0024*/ 	.word	0xfffffffc


//--------------------- .nv.constant4             --------------------------
	.section	.nv.constant4,"a",@progbits
	.align	8
	.align		8
.nv.constant4:
        /*0000*/ 	.dword	__assertfail
	.align		8
        /*0008*/ 	.dword	__unnamed_1
	.align		8
        /*0010*/ 	.dword	_ZN39_INTERNAL_480307ec_4_k_cu_22bcf2cd_31774cuda3std3__45__cpo5beginE
	.align		8
        /*0018*/ 	.dword	_ZN39_INTERNAL_480307ec_4_k_cu_22bcf2cd_31774cuda3std3__45__cpo3endE
	.align		8
        /*0020*/ 	.dword	_ZN39_INTERNAL_480307ec_4_k_cu_22bcf2cd_31774cuda3std3__45__cpo6cbeginE
	.align		8
        /*0028*/ 	.dword	_ZN39_INTERNAL_480307ec_4_k_cu_22bcf2cd_31774cuda3std3__45__cpo4cendE
	.align		8
        /*0030*/ 	.dword	_ZN39_INTERNAL_480307ec_4_k_cu_22bcf2cd_31774cuda3std3__441_GLOBAL__N__480307ec_4_k_cu_22bcf2cd_31776ignoreE
	.align		8
        /*0038*/ 	.dword	_ZN39_INTERNAL_480307ec_4_k_cu_22bcf2cd_31774cuda3std3__419piecewise_constructE
	.align		8
        /*0040*/ 	.dword	_ZN39_INTERNAL_480307ec_4_k_cu_22bcf2cd_31774cuda3std3__48in_placeE
	.align		8
        /*0048*/ 	.dword	_ZN39_INTERNAL_480307ec_4_k_cu_22bcf2cd_31774cuda3std6ranges3__45__cpo4swapE
	.align		8
        /*0050*/ 	.dword	_ZN39_INTERNAL_480307ec_4_k_cu_22bcf2cd_31774cuda3std6ranges3__45__cpo9iter_moveE
	.align		8
        /*0058*/ 	.dword	_ZN39_INTERNAL_480307ec_4_k_cu_22bcf2cd_31774cute7productE
	.align		8
        /*0060*/ 	.dword	_ZN39_INTERNAL_480307ec_4_k_cu_22bcf2cd_31774cute1_E
	.align		8
        /*0068*/ 	.dword	$str$22
	.align		8
        /*0070*/ 	.dword	$str$23


//--------------------- .text._ZN7cutlass13device_kernelINS_4gemm6kernel13GemmUniversalIN4cute5tupleIJiiiiEEENS1_10collective13CollectiveMmaINS1_34MainloopSm90TmaGmmaWarpSpecializedILi5ENS5_IJNS4_1CILi1EEESB_SB_EEENS1_32KernelTmaWarpSpecializedPingpongEEENS5_IJNSA_ILi64EEENSA_ILi256EEENSA_ILi32EEEEEENS_10bfloat16_tENS5_IJlSB_lEEESJ_SK_NS4_8TiledMMAINS4_8MMA_AtomIJNS4_4SM904GMMA28MMA_64x256x16_F32BF16BF16_SSILNSO_5MajorE0ELSQ_0ELNSO_7ScaleInE1ELSR_1EEEEEENS4_6LayoutISC_NS5_IJNSA_ILi0EEESV_SV_EEEEENS5_IJNS4_10UnderscoreESY_SY_EEEEENS4_13SM90_TMA_LOADENS4_14ComposedLayoutINS4_7SwizzleILi2ELi4ELi3EEENS4_18smem_ptr_flag_bitsILi16EEENSU_INS5_IJNSA_ILi8EEESH_EEENS5_IJSH_SB_EEEEEEEvNS4_8identityES11_S1B_vS1C_EENS_8epilogue10collective6detail29Sm90TmaWarpSpecializedAdapterINS1F_15DefaultEpilogueISJ_SK_SK_NS1E_6thread17LinearCombinationISJ_Li1EffLNS1J_9ScaleType4KindE0ELNS_15FloatRoundStyleE2ESJ_EENS1_15EpilogueDefaultEEEEEvvEEEEvNT_6ParamsE --------------------------
	.section	.text._ZN7cutlass13device_kernelINS_4gemm6kernel13GemmUniversalIN4cute5tupleIJiiiiEEENS1_10collective13CollectiveMmaINS1_34MainloopSm90TmaGmmaWarpSpecializedILi5ENS5_IJNS4_1CILi1EEESB_SB_EEENS1_32KernelTmaWarpSpecializedPingpongEEENS5_IJNSA_ILi64EEENSA_ILi256EEENSA_ILi32EEEEEENS_10bfloat16_tENS5_IJlSB_lEEESJ_SK_NS4_8TiledMMAINS4_8MMA_AtomIJNS4_4SM904GMMA28MMA_64x256x16_F32BF16BF16_SSILNSO_5MajorE0ELSQ_0ELNSO_7ScaleInE1ELSR_1EEEEEENS4_6LayoutISC_NS5_IJNSA_ILi0EEESV_SV_EEEEENS5_IJNS4_10UnderscoreESY_SY_EEEEENS4_13SM90_TMA_LOADENS4_14ComposedLayoutINS4_7SwizzleILi2ELi4ELi3EEENS4_18smem_ptr_flag_bitsILi16EEENSU_INS5_IJNSA_ILi8EEESH_EEENS5_IJSH_SB_EEEEEEEvNS4_8identityES11_S1B_vS1C_EENS_8epilogue10collective6detail29Sm90TmaWarpSpecializedAdapterINS1F_15DefaultEpilogueISJ_SK_SK_NS1E_6thread17LinearCombinationISJ_Li1EffLNS1J_9ScaleType4KindE0ELNS_15FloatRoundStyleE2ESJ_EENS1_15EpilogueDefaultEEEEEvvEEEEvNT_6ParamsE,"ax",@progbits
	.align	128
.text._ZN7cutlass13device_kernelINS_4gemm6kernel13GemmUniversalIN4cute5tupleIJiiiiEEENS1_10collective13CollectiveMmaINS1_34MainloopSm90TmaGmmaWarpSpecializedILi5ENS5_IJNS4_1CILi1EEESB_SB_EEENS1_32KernelTmaWarpSpecializedPingpongEEENS5_IJNSA_ILi64EEENSA_ILi256EEENSA_ILi32EEEEEENS_10bfloat16_tENS5_IJlSB_lEEESJ_SK_NS4_8TiledMMAINS4_8MMA_AtomIJNS4_4SM904GMMA28MMA_64x256x16_F32BF16BF16_SSILNSO_5MajorE0ELSQ_0ELNSO_7ScaleInE1ELSR_1EEEEEENS4_6LayoutISC_NS5_IJNSA_ILi0EEESV_SV_EEEEENS5_IJNS4_10UnderscoreESY_SY_EEEEENS4_13SM90_TMA_LOADENS4_14ComposedLayoutINS4_7SwizzleILi2ELi4ELi3EEENS4_18smem_ptr_flag_bitsILi16EEENSU_INS5_IJNSA_ILi8EEESH_EEENS5_IJSH_SB_EEEEEEEvNS4_8identityES11_S1B_vS1C_EENS_8epilogue10collective6detail29Sm90TmaWarpSpecializedAdapterINS1F_15DefaultEpilogueISJ_SK_SK_NS1E_6thread17LinearCombinationISJ_Li1EffLNS1J_9ScaleType4KindE0ELNS_15FloatRoundStyleE2ESJ_EENS1_15EpilogueDefaultEEEEEvvEEEEvNT_6ParamsE:
        .type           _ZN7cutlass13device_kernelINS_4gemm6kernel13GemmUniversalIN4cute5tupleIJiiiiEEENS1_10collective13CollectiveMmaINS1_34MainloopSm90TmaGmmaWarpSpecializedILi5ENS5_IJNS4_1CILi1EEESB_SB_EEENS1_32KernelTmaWarpSpecializedPingpongEEENS5_IJNSA_ILi64EEENSA_ILi256EEENSA_ILi32EEEEEENS_10bfloat16_tENS5_IJlSB_lEEESJ_SK_NS4_8TiledMMAINS4_8MMA_AtomIJNS4_4SM904GMMA28MMA_64x256x16_F32BF16BF16_SSILNSO_5MajorE0ELSQ_0ELNSO_7ScaleInE1ELSR_1EEEEEENS4_6LayoutISC_NS5_IJNSA_ILi0EEESV_SV_EEEEENS5_IJNS4_10UnderscoreESY_SY_EEEEENS4_13SM90_TMA_LOADENS4_14ComposedLayoutINS4_7SwizzleILi2ELi4ELi3EEENS4_18smem_ptr_flag_bitsILi16EEENSU_INS5_IJNSA_ILi8EEESH_EEENS5_IJSH_SB_EEEEEEEvNS4_8identityES11_S1B_vS1C_EENS_8epilogue10collective6detail29Sm90TmaWarpSpecializedAdapterINS1F_15DefaultEpilogueISJ_SK_SK_NS1E_6thread17LinearCombinationISJ_Li1EffLNS1J_9ScaleType4KindE0ELNS_15FloatRoundStyleE2ESJ_EENS1_15EpilogueDefaultEEEEEvvEEEEvNT_6ParamsE,@function
        .size           _ZN7cutlass13device_kernelINS_4gemm6kernel13GemmUniversalIN4cute5tupleIJiiiiEEENS1_10collective13CollectiveMmaINS1_34MainloopSm90TmaGmmaWarpSpecializedILi5ENS5_IJNS4_1CILi1EEESB_SB_EEENS1_32KernelTmaWarpSpecializedPingpongEEENS5_IJNSA_ILi64EEENSA_ILi256EEENSA_ILi32EEEEEENS_10bfloat16_tENS5_IJlSB_lEEESJ_SK_NS4_8TiledMMAINS4_8MMA_AtomIJNS4_4SM904GMMA28MMA_64x256x16_F32BF16BF16_SSILNSO_5MajorE0ELSQ_0ELNSO_7ScaleInE1ELSR_1EEEEEENS4_6LayoutISC_NS5_IJNSA_ILi0EEESV_SV_EEEEENS5_IJNS4_10UnderscoreESY_SY_EEEEENS4_13SM90_TMA_LOADENS4_14ComposedLayoutINS4_7SwizzleILi2ELi4ELi3EEENS4_18smem_ptr_flag_bitsILi16EEENSU_INS5_IJNSA_ILi8EEESH_EEENS5_IJSH_SB_EEEEEEEvNS4_8identityES11_S1B_vS1C_EENS_8epilogue10collective6detail29Sm90TmaWarpSpecializedAdapterINS1F_15DefaultEpilogueISJ_SK_SK_NS1E_6thread17LinearCombinationISJ_Li1EffLNS1J_9ScaleType4KindE0ELNS_15FloatRoundStyleE2ESJ_EENS1_15EpilogueDefaultEEEEEvvEEEEvNT_6ParamsE,(.L_x_327 - _ZN7cutlass13device_kernelINS_4gemm6kernel13GemmUniversalIN4cute5tupleIJiiiiEEENS1_10collective13CollectiveMmaINS1_34MainloopSm90TmaGmmaWarpSpecializedILi5ENS5_IJNS4_1CILi1EEESB_SB_EEENS1_32KernelTmaWarpSpecializedPingpongEEENS5_IJNSA_ILi64EEENSA_ILi256EEENSA_ILi32EEEEEENS_10bfloat16_tENS5_IJlSB_lEEESJ_SK_NS4_8TiledMMAINS4_8MMA_AtomIJNS4_4SM904GMMA28MMA_64x256x16_F32BF16BF16_SSILNSO_5MajorE0ELSQ_0ELNSO_7ScaleInE1ELSR_1EEEEEENS4_6LayoutISC_NS5_IJNSA_ILi0EEESV_SV_EEEEENS5_IJNS4_10UnderscoreESY_SY_EEEEENS4_13SM90_TMA_LOADENS4_14ComposedLayoutINS4_7SwizzleILi2ELi4ELi3EEENS4_18smem_ptr_flag_bitsILi16EEENSU_INS5_IJNSA_ILi8EEESH_EEENS5_IJSH_SB_EEEEEEEvNS4_8identityES11_S1B_vS1C_EENS_8epilogue10collective6detail29Sm90TmaWarpSpecializedAdapterINS1F_15DefaultEpilogueISJ_SK_SK_NS1E_6thread17LinearCombinationISJ_Li1EffLNS1J_9ScaleType4KindE0ELNS_15FloatRoundStyleE2ESJ_EENS1_15EpilogueDefaultEEEEEvvEEEEvNT_6ParamsE)
        .other          _ZN7cutlass13device_kernelINS_4gemm6kernel13GemmUniversalIN4cute5tupleIJiiiiEEENS1_10collective13CollectiveMmaINS1_34MainloopSm90TmaGmmaWarpSpecializedILi5ENS5_IJNS4_1CILi1EEESB_SB_EEENS1_32KernelTmaWarpSpecializedPingpongEEENS5_IJNSA_ILi64EEENSA_ILi256EEENSA_ILi32EEEEEENS_10bfloat16_tENS5_IJlSB_lEEESJ_SK_NS4_8TiledMMAINS4_8MMA_AtomIJNS4_4SM904GMMA28MMA_64x256x16_F32BF16BF16_SSILNSO_5MajorE0ELSQ_0ELNSO_7ScaleInE1ELSR_1EEEEEENS4_6LayoutISC_NS5_IJNSA_ILi0EEESV_SV_EEEEENS5_IJNS4_10UnderscoreESY_SY_EEEEENS4_13SM90_TMA_LOADENS4_14ComposedLayoutINS4_7SwizzleILi2ELi4ELi3EEENS4_18smem_ptr_flag_bitsILi16EEENSU_INS5_IJNSA_ILi8EEESH_EEENS5_IJSH_SB_EEEEEEEvNS4_8identityES11_S1B_vS1C_EENS_8epilogue10collective6detail29Sm90TmaWarpSpecializedAdapterINS1F_15DefaultEpilogueISJ_SK_SK_NS1E_6thread17LinearCombinationISJ_Li1EffLNS1J_9ScaleType4KindE0ELNS_15FloatRoundStyleE2ESJ_EENS1_15EpilogueDefaultEEEEEvvEEEEvNT_6ParamsE,@"STO_CUDA_ENTRY STV_DEFAULT"
_ZN7cutlass13device_kernelINS_4gemm6kernel13GemmUniversalIN4cute5tupleIJiiiiEEENS1_10collective13CollectiveMmaINS1_34MainloopSm90TmaGmmaWarpSpecializedILi5ENS5_IJNS4_1CILi1EEESB_SB_EEENS1_32KernelTmaWarpSpecializedPingpongEEENS5_IJNSA_ILi64EEENSA_ILi256EEENSA_ILi32EEEEEENS_10bfloat16_tENS5_IJlSB_lEEESJ_SK_NS4_8TiledMMAINS4_8MMA_AtomIJNS4_4SM904GMMA28MMA_64x256x16_F32BF16BF16_SSILNSO_5MajorE0ELSQ_0ELNSO_7ScaleInE1ELSR_1EEEEEENS4_6LayoutISC_NS5_IJNSA_ILi0EEESV_SV_EEEEENS5_IJNS4_10UnderscoreESY_SY_EEEEENS4_13SM90_TMA_LOADENS4_14ComposedLayoutINS4_7SwizzleILi2ELi4ELi3EEENS4_18smem_ptr_flag_bitsILi16EEENSU_INS5_IJNSA_ILi8EEESH_EEENS5_IJSH_SB_EEEEEEEvNS4_8identityES11_S1B_vS1C_EENS_8epilogue10collective6detail29Sm90TmaWarpSpecializedAdapterINS1F_15DefaultEpilogueISJ_SK_SK_NS1E_6thread17LinearCombinationISJ_Li1EffLNS1J_9ScaleType4KindE0ELNS_15FloatRoundStyleE2ESJ_EENS1_15EpilogueDefaultEEEEEvvEEEEvNT_6ParamsE:
[----:B------:R-:W0:Y:S02]  /*0000*/  LDC R1, c[0x0][0x28] ;  /* 0x00000a00ff017b82 */ /* 0x000e240000000800 */
[----:B0-----:R-:W-:Y:S01]  /*0010*/  VIADD R1, R1, 0xfffffff8 ;  /* 0xfffffff801017836 */ /* 0x001fe20000000000 */
[----:B------:R-:W0:Y:S01]  /*0020*/  S2R R4, SR_TID.X ;  /* 0x0000000000047919 */ /* 0x000e220000002100 */
[----:B------:R-:W-:Y:S01]  /*0030*/  ELECT P0, URZ, PT ;  /* 0x00000000003f782f */ /* 0x000fe20003800000 */
[----:B------:R-:W-:Y:S01]  /*0040*/  BSSY B0, `(.L_x_0) ;  /* 0x000000f000007945 */ /* 0x000fe20003800000 */
[--C-:B0-----:R-:W-:Y:S02]  /*0050*/  SHF.R.U32.HI R0, RZ, 0x5, R4.reuse ;  /* 0x00000005ff007819 */ /* 0x101fe40000011604 */
[----:B------:R-:W-:-:S03]  /*0060*/  SHF.R.U32.HI R5, RZ, 0x7, R4 ;  /* 0x00000007ff057819 */ /* 0x000fc60000011604 */
[----:B------:R-:W0:Y:S04]  /*0070*/  SHFL.IDX PT, R2, R0, RZ, 0x1f ;  /* 0x00001fff00027589 */ /* 0x000e2800000e0000 */
[----:B------:R1:W2:Y:S01]  /*0080*/  SHFL.IDX PT, R8, R5, RZ, 0x1f ;  /* 0x00001fff05087589 */ /* 0x0002a200000e0000 */
[----:B0-----:R-:W-:-:S13]  /*0090*/  ISETP.NE.OR P0, PT, R2, RZ, !P0 ;  /* 0x000000ff0200720c */ /* 0x001fda0004705670 */
[----:B-12---:R-:W-:Y:S05]  /*00a0*/  @P0 BRA `(.L_x_1) ;  /* 0x0000000000200947 */ /* 0x006fea0003800000 */
[----:B------:R-:W-:Y:S02]  /*00b0*/  ULDC.64 UR4, c[0x0][0x198] ;  /* 0x0000660000047ab9 */ /* 0x000fe40000000a00 */
[----:B------:R-:W-:Y:S02]  /*00c0*/  UIADD3 UR6, UP0, UR4, 0xf0, URZ ;  /* 0x000000f004067890 */ /* 0x000fe4000ff1e03f */
[----:B------:R-:W-:Y:S02]  /*00d0*/  UIADD3 UR4, UP1, UR4, 0x1f0, URZ ;  /* 0x000001f004047890 */ /* 0x000fe4000ff3e03f */
[----:B------:R-:W-:Y:S02]  /*00e0*/  UIADD3.X UR7, URZ, UR5, URZ, UP0, !UPT ;  /* 0x000000053f077290 */ /* 0x000fe400087fe43f */
[----:B------:R-:W-:-:S07]  /*00f0*/  UIADD3.X UR5, URZ, UR5, URZ, UP1, !UPT ;  /* 0x000000053f057290 */ /* 0x000fce0008ffe43f */
[----:B------:R0:W-:Y:S02]  /*0100*/  UTMACCTL.PF [UR6] ;  /* 0x00000000060079b9 */ /* 0x0001e40008040000 */
[----:B------:R0:W-:Y:S02]  /*0110*/  UTMACCTL.PF [UR4] ;  /* 0x00000000040079b9 */ /* 0x0001e40008040000 */
[----:B0-----:R-:W-:Y:S01]  /*0120*/  NOP ;  /* 0x0000000000007918 */ /* 0x001fe20000000000 */
.L_x_1:
[----:B------:R-:W-:Y:S05]  /*0130*/  BSYNC B0 ;  /* 0x0000000000007941 */ /* 0x000fea0003800000 */
.L_x_0:
[----:B------:R-:W0:Y:S02]  /*0140*/  SHFL.IDX PT, R3, R0, RZ, 0x1f ;  /* 0x00001fff00037589 */ /* 0x000e2400000e0000 */
[----:B0-----:R-:W-:-:S13]  /*0150*/  ISETP.NE.AND P0, PT, R3, RZ, PT ;  /* 0x000000ff0300720c */ /* 0x001fda0003f05270 */
[----:B------:R-:W-:Y:S05]  /*0160*/  @P0 BRA `(.L_x_2) ;  /* 0x0000000000600947 */ /* 0x000fea0003800000 */
[----:B------:R-:W0:Y:S01]  /*0170*/  S2UR UR8, SR_CgaCtaId ;  /* 0x00000000000879c3 */ /* 0x000e220000008800 */
[----:B------:R-:W-:Y:S01]  /*0180*/  UMOV UR4, 0x400 ;  /* 0x0000040000047882 */ /* 0x000fe20000000000 */
[----:B------:R-:W-:Y:S01]  /*0190*/  UMOV UR5, 0x1 ;  /* 0x0000000100057882 */ /* 0x000fe20000000000 */
[----:B------:R-:W-:Y:S01]  /*01a0*/  UMOV UR6, 0x80 ;  /* 0x0000008000067882 */ /* 0x000fe20000000000 */
[----:B------:R-:W-:Y:S01]  /*01b0*/  ELECT P0, URZ, PT ;  /* 0x00000000003f782f */ /* 0x000fe20003800000 */
[----:B------:R-:W-:-:S04]  /*01c0*/  UIADD3 UR6, -UR6, 0x100000, URZ ;  /* 0x0010000006067890 */ /* 0x000fc8000fffe13f */
[----:B------:R-:W-:Y:S02]  /*01d0*/  USHF.L.U32 UR7, UR6, 0xb, URZ ;  /* 0x0000000b06077899 */ /* 0x000fe4000800063f */
[----:B------:R-:W-:Y:S02]  /*01e0*/  USHF.L.U32 UR6, UR6, 0x1, URZ ;  /* 0x0000000106067899 */ /* 0x000fe4000800063f */
[----:B0-----:R-:W-:Y:S02]  /*01f0*/  ULEA UR8, UR8, UR4, 0x18 ;  /* 0x0000000408087291 */ /* 0x001fe4000f8ec03f */
[----:B------:R-:W-:-:S04]  /*0200*/  UIADD3 UR4, -UR5, 0x100000, URZ ;  /* 0x0010000005047890 */ /* 0x000fc8000fffe13f */
[----:B------:R-:W-:Y:S02]  /*0210*/  USHF.L.U32 UR5, UR4, 0xb, URZ ;  /* 0x0000000b04057899 */ /* 0x000fe4000800063f */
[----:B------:R-:W-:Y:S01]  /*0220*/  USHF.L.U32 UR4, UR4, 0x1, URZ ;  /* 0x0000000104047899 */ /* 0x000fe2000800063f */
[----:B------:R-:W0:Y:S11]  /*0230*/  FENCE.VIEW.ASYNC.S ;  /* 0x00000000000073c6 */ /* 0x000e360000000000 */
[----:B0-----:R0:W1:Y:S01]  /*0240*/  SYNCS.EXCH.64 URZ, [UR8], UR4 ;  /* 0x00000004083f75b2 */ /* 0x0010620008000100 */
[----:B------:R0:W2:Y:S01]  /*0250*/  SYNCS.EXCH.64 URZ, [UR8+0x28], UR6 ;  /* 0x00002806083f75b2 */ /* 0x0000a20008000100 */
[----:B------:R0:W3:Y:S01]  /*0260*/  SYNCS.EXCH.64 URZ, [UR8+0x8], UR4 ;  /* 0x00000804083f75b2 */ /* 0x0000e20008000100 */
[----:B------:R0:W4:Y:S01]  /*0270*/  SYNCS.EXCH.64 URZ, [UR8+0x30], UR6 ;  /* 0x00003006083f75b2 */ /* 0x0001220008000100 */
[----:B------:R0:W0:Y:S01]  /*0280*/  SYNCS.EXCH.64 URZ, [UR8+0x10], UR4 ;  /* 0x00001004083f75b2 */ /* 0x0000220008000100 */
[----:B------:R0:W0:Y:S01]  /*0290*/  SYNCS.EXCH.64 URZ, [UR8+0x38], UR6 ;  /* 0x00003806083f75b2 */ /* 0x0000220008000100 */
[----:B------:R0:W0:Y:S01]  /*02a0*/  SYNCS.EXCH.64 URZ, [UR8+0x18], UR4 ;  /* 0x00001804083f75b2 */ /* 0x0000220008000100 */
[----:B------:R0:W0:Y:S01]  /*02b0*/  SYNCS.EXCH.64 URZ, [UR8+0x40], UR6 ;  /* 0x00004006083f75b2 */ /* 0x0000220008000100 */
[----:B------:R0:W0:Y:S01]  /*02c0*/  SYNCS.EXCH.64 URZ, [UR8+0x20], UR4 ;  /* 0x00002004083f75b2 */ /* 0x0000220008000100 */
[----:B------:R0:W0:Y:S01]  /*02d0*/  SYNCS.EXCH.64 URZ, [UR8+0x48], UR6 ;  /* 0x00004806083f75b2 */ /* 0x0000220008000100 */
[----:B------:R-:W-:Y:S01]  /*02e0*/  NOP ;  /* 0x0000000000007918 */ /* 0x000fe20000000000 */
.L_x_2:
[----:B------:R-:W5:Y:S01]  /*02f0*/  SHFL.IDX PT, R6, R0, RZ, 0x1f ;  /* 0x00001fff00067589 */ /* 0x000f6200000e0000 */
[----:B------:R-:W-:Y:S01]  /*0300*/  ELECT P0, URZ, PT ;  /* 0x00000000003f782f */ /* 0x000fe20003800000 */
[----:B------:R-:W-:Y:S01]  /*0310*/  NOP ;  /* 0x0000000000007918 */ /* 0x000fe20000000000 */
[----:B------:R-:W-:Y:S01]  /*0320*/  ELECT P1, URZ, PT ;  /* 0x00000000003f782f */ /* 0x000fe20003820000 */
[----:B------:R-:W1:Y:S01]  /*0330*/  SHFL.IDX PT, R3, R0, RZ, 0x1f ;  /* 0x00001fff00037589 */ /* 0x000e6200000e0000 */
[----:B0-----:R-:W-:Y:S01]  /*0340*/  UMOV UR4, 0x20 ;  /* 0x0000002000047882 */ /* 0x001fe20000000000 */
[----:B------:R-:W-:Y:S01]  /*0350*/  UMOV UR11, 0x80 ;  /* 0x00000080000b7882 */ /* 0x000fe20000000000 */
[----:B------:R-:W-:Y:S01]  /*0360*/  NOP ;  /* 0x0000000000007918 */ /* 0x000fe20000000000 */
[C---:B------:R-:W-:Y:S01]  /*0370*/  VIADD R33, R8.reuse, 0xffffffff ;  /* 0xffffffff08217836 */ /* 0x040fe20000000000 */
[----:B------:R-:W0:Y:S01]  /*0380*/  SHFL.IDX PT, R5, R5, RZ, 0x1f ;  /* 0x00001fff05057589 */ /* 0x000e2200000e0000 */
[----:B------:R-:W-:Y:S01]  /*0390*/  ULDC.64 UR36, c[0x0][0x208] ;  /* 0x0000820000247ab9 */ /* 0x000fe20000000a00 */
[----:B------:R-:W-:-:S02]  /*03a0*/  ISETP.NE.AND P2, PT, R8, RZ, PT ;  /* 0x000000ff0800720c */ /* 0x000fc40003f45270 */
[----:B------:R-:W-:Y:S02]  /*03b0*/  ISETP.GE.U32.AND P3, PT, R33, 0x2, PT ;  /* 0x000000022100780c */ /* 0x000fe40003f66070 */
[----:B-----5:R-:W-:Y:S02]  /*03c0*/  ISETP.NE.OR P0, PT, R6, RZ, !P0 ;  /* 0x000000ff0600720c */ /* 0x020fe40004705670 */
[----:B-1----:R-:W-:Y:S02]  /*03d0*/  ISETP.NE.OR P1, PT, R3, RZ, !P1 ;  /* 0x000000ff0300720c */ /* 0x002fe40004f25670 */
[----:B------:R-:W-:-:S04]  /*03e0*/  SHF.R.S32.HI R3, RZ, 0x1f, R2 ;  /* 0x0000001fff037819 */ /* 0x000fc80000011402 */
[----:B------:R-:W-:-:S05]  /*03f0*/  LEA.HI R3, R3, R2, RZ, 0x2 ;  /* 0x0000000203037211 */ /* 0x000fca00078f10ff */
[----:B------:R-:W-:Y:S01]  /*0400*/  VOTEU.ALL UP0, P0 ;  /* 0x00000000003f7886 */ /* 0x000fe20000000000 */
[----:B------:R-:W-:Y:S01]  /*0410*/  LOP3.LUT R3, R3, 0xfffffffc, RZ, 0xc0, !PT ;  /* 0xfffffffc03037812 */ /* 0x000fe200078ec0ff */
[----:B------:R-:W-:-:S03]  /*0420*/  VOTEU.ALL UP1, P1 ;  /* 0x00000000003f7886 */ /* 0x000fc60000820000 */
[----:B------:R-:W1:Y:S01]  /*0430*/  @!UP0 S2UR UR7, SR_CgaCtaId ;  /* 0x00000000000789c3 */ /* 0x000e620000008800 */
[----:B------:R-:W-:Y:S01]  /*0440*/  @!UP0 UMOV UR6, 0x400 ;  /* 0x0000040000068882 */ /* 0x000fe20000000000 */
[----:B------:R-:W-:-:S04]  /*0450*/  @!UP0 UIADD3 UR4, -UR4, 0x100000, URZ ;  /* 0x0010000004048890 */ /* 0x000fc8000fffe13f */
[----:B------:R-:W-:Y:S02]  /*0460*/  @!UP0 USHF.L.U32 UR5, UR4, 0xb, URZ ;  /* 0x0000000b04058899 */ /* 0x000fe4000800063f */
[----:B------:R-:W-:Y:S01]  /*0470*/  @!UP0 USHF.L.U32 UR4, UR4, 0x1, URZ ;  /* 0x0000000104048899 */ /* 0x000fe2000800063f */
[----:B------:R-:W-:Y:S01]  /*0480*/  IMAD.IADD R0, R2, 0x1, -R3 ;  /* 0x0000000102007824 */ /* 0x000fe200078e0a03 */
[----:B------:R-:W-:Y:S01]  /*0490*/  @!UP1 UMOV UR9, 0x400 ;  /* 0x0000040000099882 */ /* 0x000fe20000000000 */
[----:B------:R-:W-:Y:S01]  /*04a0*/  VOTEU.ALL UP2, P1 ;  /* 0x00000000003f7886 */ /* 0x000fe20000840000 */
[----:B------:R-:W-:Y:S01]  /*04b0*/  VOTEU.ALL UP3, P1 ;  /* 0x00000000003f7886 */ /* 0x000fe20000860000 */
[----:B------:R-:W-:Y:S01]  /*04c0*/  VOTEU.ALL UP4, P1 ;  /* 0x00000000003f7886 */ /* 0x000fe20000880000 */
[----:B------:R-:W5:Y:S01]  /*04d0*/  @!UP1 S2UR UR10, SR_CgaCtaId ;  /* 0x00000000000a99c3 */ /* 0x000f620000008800 */
[----:B------:R-:W-:Y:S01]  /*04e0*/  VOTEU.ALL UP5, P1 ;  /* 0x00000000003f7886 */ /* 0x000fe200008a0000 */
[----:B------:R-:W-:-:S04]  /*04f0*/  SHF.R.S32.HI R3, RZ, 0x1f, R4 ;  /* 0x0000001fff037819 */ /* 0x000fc80000011404 */
[----:B------:R-:W-:-:S04]  /*0500*/  LEA.HI R3, R3, R4, RZ, 0x7 ;  /* 0x0000000403037211 */ /* 0x000fc800078f38ff */
[----:B------:R-:W-:-:S05]  /*0510*/  LOP3.LUT R3, R3, 0xffffff80, RZ, 0xc0, !PT ;  /* 0xffffff8003037812 */ /* 0x000fca00078ec0ff */
[----:B------:R-:W-:Y:S01]  /*0520*/  IMAD.IADD R3, R4, 0x1, -R3 ;  /* 0x0000000104037824 */ /* 0x000fe200078e0a03 */
[----:B-1----:R-:W-:Y:S02]  /*0530*/  @!UP0 ULEA UR8, UR7, UR6, 0x18 ;  /* 0x0000000607088291 */ /* 0x002fe4000f8ec03f */
[----:B------:R-:W-:-:S04]  /*0540*/  @!UP1 UIADD3 UR6, -UR11, 0x100000, URZ ;  /* 0x001000000b069890 */ /* 0x000fc8000fffe13f */
[----:B------:R-:W-:Y:S02]  /*0550*/  @!UP1 USHF.L.U32 UR7, UR6, 0xb, URZ ;  /* 0x0000000b06079899 */ /* 0x000fe4000800063f */
[----:B------:R-:W-:Y:S01]  /*0560*/  @!UP1 USHF.L.U32 UR6, UR6, 0x1, URZ ;  /* 0x0000000106069899 */ /* 0x000fe2000800063f */
[----:B------:R-:W-:Y:S01]  /*0570*/  VOTEU.ALL UP0, P0 ;  /* 0x00000000003f7886 */ /* 0x000fe20000000000 */
[----:B-----5:R-:W-:Y:S01]  /*0580*/  @!UP1 ULEA UR9, UR10, UR9, 0x18 ;  /* 0x000000090a099291 */ /* 0x020fe2000f8ec03f */
[----:B------:R-:W-:Y:S02]  /*0590*/  VOTEU.ALL UP1, P0 ;  /* 0x00000000003f7886 */ /* 0x000fe40000020000 */
[----:B------:R-:W-:Y:S01]  /*05a0*/  ULDC.64 UR10, c[0x0][0x598] ;  /* 0x00016600000a7ab9 */ /* 0x000fe20000000a00 */
[----:B------:R-:W-:Y:S01]  /*05b0*/  ISETP.NE.AND P0, PT, R0, 0x3, PT ;  /* 0x000000030000780c */ /* 0x000fe20003f05270 */
[----:B------:R-:W1:Y:S02]  /*05c0*/  FENCE.VIEW.ASYNC.S ;  /* 0x00000000000073c6 */ /* 0x000e640000000000 */
[----:B-1----:R1:W2:Y:S01]  /*05d0*/  @!UP0 SYNCS.EXCH.64 URZ, [UR8+0x80], UR4 ;  /* 0x00008004083f85b2 */ /* 0x0022a20008000100 */
[----:B------:R-:W-:-:S02]  /*05e0*/  ISETP.NE.U32.AND P1, PT, RZ, UR10, PT ;  /* 0x0000000aff007c0c */ /* 0x000fc4000bf25070 */
[----:B------:R-:W-:Y:S02]  /*05f0*/  ISETP.EQ.OR P0, PT, R0, RZ, !P0 ;  /* 0x000000ff0000720c */ /* 0x000fe40004702670 */
[----:B------:R-:W-:Y:S02]  /*0600*/  ISETP.NE.AND.EX P1, PT, RZ, UR11, PT, P1 ;  /* 0x0000000bff007c0c */ /* 0x000fe4000bf25310 */
[----:B------:R-:W-:-:S04]  /*0610*/  ISETP.EQ.AND P0, PT, R8, RZ, P0 ;  /* 0x000000ff0800720c */ /* 0x000fc80000702270 */
[----:B------:R-:W-:-:S04]  /*0620*/  SEL R16, RZ, 0x1, !P0 ;  /* 0x00000001ff107807 */ /* 0x000fc80004000000 */
[----:B------:R-:W-:Y:S01]  /*0630*/  SEL R16, R16, 0x2, P3 ;  /* 0x0000000210107807 */ /* 0x000fe20001800000 */
[----:B------:R1:W2:Y:S01]  /*0640*/  @!UP1 SYNCS.EXCH.64 URZ, [UR8+0x88], UR4 ;  /* 0x00008804083f95b2 */ /* 0x0002a20008000100 */
[----:B------:R-:W-:Y:S01]  /*0650*/  NOP ;  /* 0x0000000000007918 */ /* 0x000fe20000000000 */
[----:B------:R1:W2:Y:S01]  /*0660*/  @!UP2 SYNCS.EXCH.64 URZ, [UR9+0x60], UR6 ;  /* 0x00006006093fa5b2 */ /* 0x0002a20008000100 */
[----:B------:R1:W2:Y:S01]  /*0670*/  @!UP3 SYNCS.EXCH.64 URZ, [UR9+0x68], UR6 ;  /* 0x00006806093fb5b2 */ /* 0x0002a20008000100 */
[----:B------:R1:W2:Y:S01]  /*0680*/  @!UP4 SYNCS.EXCH.64 URZ, [UR9+0x70], UR6 ;  /* 0x00007006093fc5b2 */ /* 0x0002a20008000100 */
[----:B------:R1:W2:Y:S01]  /*0690*/  @!UP5 SYNCS.EXCH.64 URZ, [UR9+0x78], UR6 ;  /* 0x00007806093fd5b2 */ /* 0x0002a20008000100 */
[----:B------:R-:W-:Y:S01]  /*06a0*/  NOP ;  /* 0x0000000000007918 */ /* 0x000fe20000000000 */
[----:B--234-:R-:W-:Y:S06]  /*06b0*/  BAR.SYNC.DEFER_BLOCKING 0x0 ;  /* 0x0000000000007b1d */ /* 0x01cfec0000010000 */
[----:B01----:R-:W-:Y:S05]  /*06c0*/  @!P1 BRA `(.L_x_3) ;  /* 0x00000000001c9947 */ /* 0x003fea0003800000 */
[----:B------:R-:W0:Y:S02]  /*06d0*/  LDC.64 R6, c[0x0][0x598] ;  /* 0x00016600ff067b82 */ /* 0x000e240000000a00 */
[----:B0-----:R-:W2:Y:S02]  /*06e0*/  LDG.E.64 R6, desc[UR36][R6.64] ;  /* 0x0000002406067981 */ /* 0x001ea4000c1e1b00 */
[----:B--2---:R-:W-:-:S04]  /*06f0*/  ISETP.NE.U32.AND P0, PT, R6, RZ, PT ;  /* 0x000000ff0600720c */ /* 0x004fc80003f05070 */
[----:B------:R-:W-:-:S13]  /*0700*/  ISETP.NE.AND.EX P0, PT, R7, RZ, PT, P0 ;  /* 0x000000ff0700720c */ /* 0x000fda0003f05300 */
[----:B------:R-:W-:Y:S05]  /*0710*/  @!P0 BRA `(.L_x_3) ;  /* 0x0000000000088947 */ /* 0x000fea0003800000 */
[----:B------:R1:W5:Y:S01]  /*0720*/  LD.E R153, desc[UR36][R6.64] ;  /* 0x0000002406997980 */ /* 0x000362000c101900 */
[----:B------:R-:W-:Y:S05]  /*0730*/  BRA `(.L_x_4) ;  /* 0x0000000000247947 */ /* 0x000fea0003800000 */
.L_x_3:
[----:B------:R-:W-:Y:S02]  /*0740*/  ULDC.64 UR4, c[0x0][0x588] ;  /* 0x0001620000047ab9 */ /* 0x000fe40000000a00 */
[----:B------:R-:W-:-:S04]  /*0750*/  ISETP.NE.U32.AND P0, PT, RZ, UR4, PT ;  /* 0x00000004ff007c0c */ /* 0x000fc8000bf05070 */
[----:B------:R-:W-:-:S13]  /*0760*/  ISETP.NE.AND.EX P0, PT, RZ, UR5, PT, P0 ;  /* 0x00000005ff007c0c */ /* 0x000fda000bf05300 */
[----:B------:R-:W-:Y:S05]  /*0770*/  @!P0 BRA `(.L_x_5) ;  /* 0x00000000000c8947 */ /* 0x000fea0003800000 */
[----:B------:R-:W0:Y:S02]  /*0780*/  LDC.64 R6, c[0x0][0x588] ;  /* 0x00016200ff067b82 */ /* 0x000e240000000a00 */
[----:B0-----:R0:W5:Y:S01]  /*0790*/  LDG.E R153, desc[UR36][R6.64] ;  /* 0x0000002406997981 */ /* 0x001162000c1e1900 */
[----:B------:R-:W-:Y:S05]  /*07a0*/  BRA `(.L_x_4) ;  /* 0x0000000000087947 */ /* 0x000fea0003800000 */
.L_x_5:
[----:B------:R-:W-:Y:S02]  /*07b0*/  ULDC UR4, c[0x0][0x580] ;  /* 0x0001600000047ab9 */ /* 0x000fe40000000800 */
[----:B------:R-:W-:-:S07]  /*07c0*/  IMAD.U32 R153, RZ, RZ, UR4 ;  /* 0x00000004ff997e24 */ /* 0x000fce000f8e00ff */
.L_x_4:
[----:B------:R-:W-:Y:S02]  /*07d0*/  ULDC.64 UR4, c[0x0][0x5a0] ;  /* 0x0001680000047ab9 */ /* 0x000fe40000000a00 */
[----:B------:R-:W-:-:S04]  /*07e0*/  ISETP.NE.U32.AND P0, PT, RZ, UR4, PT ;  /* 0x00000004ff007c0c */ /* 0x000fc8000bf05070 */
[----:B------:R-:W-:-:S13]  /*07f0*/  ISETP.NE.AND.EX P0, PT, RZ, UR5, PT, P0 ;  /* 0x00000005ff007c0c */ /* 0x000fda000bf05300 */
[----:B------:R-:W-:Y:S05]  /*0800*/  @!P0 BRA `(.L_x_6) ;  /* 0x00000000001c8947 */ /* 0x000fea0003800000 */
[----:B01----:R-:W0:Y:S02]  /*0810*/  LDC.64 R6, c[0x0][0x5a0] ;  /* 0x00016800ff067b82 */ /* 0x003e240000000a00 */
[----:B0-----:R-:W2:Y:S02]  /*0820*/  LDG.E.64 R6, desc[UR36][R6.64] ;  /* 0x0000002406067981 */ /* 0x001ea4000c1e1b00 */
[----:B--2---:R-:W-:-:S04]  /*0830*/  ISETP.NE.U32.AND P0, PT, R6, RZ, PT ;  /* 0x000000ff0600720c */ /* 0x004fc80003f05070 */
[----:B------:R-:W-:-:S13]  /*0840*/  ISETP.NE.AND.EX P0, PT, R7, RZ, PT, P0 ;  /* 0x000000ff0700720c */ /* 0x000fda0003f05300 */
[----:B------:R-:W-:Y:S05]  /*0850*/  @!P0 BRA `(.L_x_6) ;  /* 0x0000000000088947 */ /* 0x000fea0003800000 */
[----:B------:R3:W5:Y:S01]  /*0860*/  LD.E R152, desc[UR36][R6.64] ;  /* 0x0000002406987980 */ /* 0x000762000c101900 */
[----:B------:R-:W-:Y:S05]  /*0870*/  BRA `(.L_x_7) ;  /* 0x0000000000247947 */ /* 0x000fea0003800000 */
.L_x_6:
[----:B------:R-:W-:Y:S02]  /*0880*/  ULDC.64 UR4, c[0x0][0x590] ;  /* 0x0001640000047ab9 */ /* 0x000fe40000000a00 */
[----:B------:R-:W-:-:S04]  /*0890*/  ISETP.NE.U32.AND P0, PT, RZ, UR4, PT ;  /* 0x00000004ff007c0c */ /* 0x000fc8000bf05070 */
[----:B------:R-:W-:-:S13]  /*08a0*/  ISETP.NE.AND.EX P0, PT, RZ, UR5, PT, P0 ;  /* 0x00000005ff007c0c */ /* 0x000fda000bf05300 */
[----:B------:R-:W-:Y:S05]  /*08b0*/  @!P0 BRA `(.L_x_8) ;  /* 0x00000000000c8947 */ /* 0x000fea0003800000 */
[----:B01----:R-:W0:Y:S02]  /*08c0*/  LDC.64 R6, c[0x0][0x590] ;  /* 0x00016400ff067b82 */ /* 0x003e240000000a00 */
[----:B0-----:R2:W5:Y:S01]  /*08d0*/  LDG.E R152, desc[UR36][R6.64] ;  /* 0x0000002406987981 */ /* 0x001562000c1e1900 */
[----:B------:R-:W-:Y:S05]  /*08e0*/  BRA `(.L_x_7) ;  /* 0x0000000000087947 */ /* 0x000fea0003800000 */
.L_x_8:
[----:B------:R-:W-:Y:S02]  /*08f0*/  ULDC UR4, c[0x0][0x584] ;  /* 0x0001610000047ab9 */ /* 0x000fe40000000800 */
[----:B------:R-:W-:-:S07]  /*0900*/  IMAD.U32 R152, RZ, RZ, UR4 ;  /* 0x00000004ff987e24 */ /* 0x000fce000f8e00ff */
.L_x_7:
[----:B------:R-:W4:Y:S01]  /*0910*/  LDC R2, c[0x0][0x65c] ;  /* 0x00019700ff027b82 */ /* 0x000f220000000800 */
[----:B------:R-:W4:Y:S01]  /*0920*/  S2R R14, SR_CTAID.Y ;  /* 0x00000000000e7919 */ /* 0x000f220000002600 */
[----:B------:R-:W-:Y:S01]  /*0930*/  ULDC UR6, c[0x0][0x28c] ;  /* 0x0000a30000067ab9 */ /* 0x000fe20000000800 */
[----:B------:R-:W-:Y:S01]  /*0940*/  ISETP.NE.AND P0, PT, R8, 0x2, PT ;  /* 0x000000020800780c */ /* 0x000fe20003f05270 */
[----:B------:R-:W-:Y:S01]  /*0950*/  UIADD3 UR6, UR6, 0x1f, URZ ;  /* 0x0000001f06067890 */ /* 0x000fe2000fffe03f */
[----:B0123--:R-:W0:Y:S01]  /*0960*/  S2R R6, SR_CTAID.X ;  /* 0x0000000000067919 */ /* 0x00fe220000002500 */
[----:B------:R-:W-:Y:S01]  /*0970*/  IMAD.MOV.U32 R7, RZ, RZ, RZ ;  /* 0x000000ffff077224 */ /* 0x000fe200078e00ff */
[----:B------:R-:W-:Y:S01]  /*0980*/  UMOV UR39, URZ ;  /* 0x0000003f00277c82 */ /* 0x000fe20008000000 */
[----:B------:R-:W-:Y:S01]  /*0990*/  USHF.R.S32.HI UR7, URZ, 0x1f, UR6 ;  /* 0x0000001f3f077899 */ /* 0x000fe20008011406 */
[----:B------:R-:W-:Y:S01]  /*09a0*/  UMOV UR38, URZ ;  /* 0x0000003f00267c82 */ /* 0x000fe20008000000 */
[----:B------:R-:W-:-:S02]  /*09b0*/  ULDC.64 UR8, c[0x0][0x650] ;  /* 0x0001940000087ab9 */ /* 0x000fc40000000a00 */
[----:B------:R-:W-:-:S04]  /*09c0*/  ULEA.HI UR7, UR7, UR6, URZ, 0x5 ;  /* 0x0000000607077291 */ /* 0x000fc8000f8f283f */
[----:B------:R-:W-:Y:S01]  /*09d0*/  USHF.R.S32.HI UR40, URZ, 0x5, UR7 ;  /* 0x000000053f287899 */ /* 0x000fe20008011407 */
[----:B----4-:R-:W-:-:S13]  /*09e0*/  ISETP.NE.AND P1, PT, R2, 0x1, PT ;  /* 0x000000010200780c */ /* 0x010fda0003f25270 */
[----:B------:R-:W0:Y:S01]  /*09f0*/  @P1 LDC R19, c[0x0][0x10] ;  /* 0x00000400ff131b82 */ /* 0x000e220000000800 */
[----:B------:R-:W-:Y:S02]  /*0a00*/  @P1 IMAD.MOV.U32 R8, RZ, RZ, R14 ;  /* 0x000000ffff081224 */ /* 0x000fe400078e000e */
[----:B------:R-:W-:Y:S02]  /*0a10*/  @P1 IMAD.MOV.U32 R9, RZ, RZ, RZ ;  /* 0x000000ffff091224 */ /* 0x000fe400078e00ff */
[----:B------:R-:W-:-:S03]  /*0a20*/  @P1 IMAD.MOV.U32 R17, RZ, RZ, RZ ;  /* 0x000000ffff111224 */ /* 0x000fc600078e00ff */
[----:B------:R-:W1:Y:S01]  /*0a30*/  @!P1 LDC R11, c[0x0][0xc] ;  /* 0x00000300ff0b9b82 */ /* 0x000e620000000800 */
[----:B------:R-:W-:Y:S01]  /*0a40*/  ULDC UR4, c[0x0][0xc] ;  /* 0x0000030000047ab9 */ /* 0x000fe20000000800 */
[----:B------:R-:W-:Y:S02]  /*0a50*/  ULDC UR5, c[0x0][0x10] ;  /* 0x0000040000057ab9 */ /* 0x000fe40000000800 */
[----:B------:R-:W-:-:S04]  /*0a60*/  UIMAD.WIDE.U32 UR4, UR4, UR5, URZ ;  /* 0x00000005040472a5 */ /* 0x000fc8000f8e003f */
[----:B------:R-:W2:Y:S01]  /*0a70*/  LDC R2, c[0x0][0x14] ;  /* 0x00000500ff027b82 */ /* 0x000ea20000000800 */
[----:B0-----:R-:W-:-:S04]  /*0a80*/  @P1 IMAD.WIDE.U32 R18, R6, R19, R8 ;  /* 0x0000001306121225 */ /* 0x001fc800078e0008 */
[----:B------:R-:W-:Y:S02]  /*0a90*/  @P1 IMAD.IADD R17, R19, 0x1, R17 ;  /* 0x0000000113111824 */ /* 0x000fe400078e0211 */
[----:B-1----:R-:W-:-:S04]  /*0aa0*/  @!P1 IMAD.WIDE.U32 R8, R11, R14, R6 ;  /* 0x0000000e0b089225 */ /* 0x002fc800078e0006 */
[----:B------:R-:W-:Y:S02]  /*0ab0*/  @!P1 IMAD.MOV.U32 R18, RZ, RZ, R8 ;  /* 0x000000ffff129224 */ /* 0x000fe400078e0008 */
[----:B------:R-:W-:Y:S02]  /*0ac0*/  @!P1 IMAD.MOV.U32 R17, RZ, RZ, R9 ;  /* 0x000000ffff119224 */ /* 0x000fe400078e0009 */
[----:B--2---:R-:W-:-:S04]  /*0ad0*/  IMAD.WIDE.U32 R12, R2, UR4, RZ ;  /* 0x00000004020c7c25 */ /* 0x004fc8000f8e00ff */
[----:B------:R-:W-:Y:S01]  /*0ae0*/  IMAD R23, R2, UR5, RZ ;  /* 0x0000000502177c24 */ /* 0x000fe2000f8e02ff */
[----:B------:R0:W-:Y:S03]  /*0af0*/  STL.64 [R1], R12 ;  /* 0x0000000c01007387 */ /* 0x0001e60000100a00 */
[----:B------:R-:W-:Y:S01]  /*0b00*/  IMAD.IADD R23, R13, 0x1, R23 ;  /* 0x000000010d177824 */ /* 0x000fe200078e0217 */
[----:B------:R-:W-:Y:S06]  /*0b10*/  @P0 BRA `(.L_x_9) ;  /* 0x0000000000200947 */ /* 0x000fec0003800000 */
[----:B------:R-:W-:Y:S01]  /*0b20*/  UISETP.GE.U32.AND UP0, UPT, UR40, 0x5, UPT ;  /* 0x000000052800788c */ /* 0x000fe2000bf06070 */
[----:B------:R-:W-:Y:S01]  /*0b30*/  IADD3 R18, P0, R18, R12, RZ ;  /* 0x0000000c12127210 */ /* 0x000fe20007f1e0ff */
[----:B------:R-:W-:Y:S01]  /*0b40*/  UIMAD.WIDE.U32 UR4, UR40, -0x33333333, URZ ;  /* 0xcccccccd280478a5 */ /* 0x000fe2000f8e003f */
[----:B------:R-:W-:-:S03]  /*0b50*/  UMOV UR38, URZ ;  /* 0x0000003f00267c82 */ /* 0x000fc60008000000 */
[----:B------:R-:W-:Y:S01]  /*0b60*/  USHF.R.U32.HI UR4, URZ, 0x2, UR5 ;  /* 0x000000023f047899 */ /* 0x000fe20008011605 */
[----:B------:R-:W-:-:S03]  /*0b70*/  IMAD.X R17, R23, 0x1, R17, P0 ;  /* 0x0000000117117824 */ /* 0x000fc600000e0611 */
[----:B------:R-:W-:Y:S02]  /*0b80*/  UIMAD UR39, UR4, -0x5, UR40 ;  /* 0xfffffffb042778a4 */ /* 0x000fe4000f8e0228 */
[----:B------:R-:W-:-:S12]  /*0b90*/  @UP0 ULOP3.LUT UR38, UR4, 0x1, URZ, 0xc0, !UPT ;  /* 0x0000000104260892 */ /* 0x000fd8000f8ec03f */
.L_x_9:
[----:B------:R-:W-:Y:S01]  /*0ba0*/  ISETP.GE.U32.AND P0, PT, R18, UR8, PT ;  /* 0x0000000812007c0c */ /* 0x000fe2000bf06070 */
[----:B------:R-:W-:Y:S01]  /*0bb0*/  IMAD.MOV.U32 R19, RZ, RZ, -0x1 ;  /* 0xffffffffff137424 */ /* 0x000fe200078e00ff */
[----:B------:R-:W-:Y:S01]  /*0bc0*/  PRMT R8, RZ, 0x7610, R8 ;  /* 0x00007610ff087816 */ /* 0x000fe20000000008 */
[----:B------:R-:W-:Y:S01]  /*0bd0*/  IMAD.MOV.U32 R22, RZ, RZ, -0x1 ;  /* 0xffffffffff167424 */ /* 0x000fe200078e00ff */
[----:B------:R-:W-:Y:S01]  /*0be0*/  ISETP.GE.U32.AND.EX P0, PT, R17, UR9, PT, P0 ;  /* 0x0000000911007c0c */ /* 0x000fe2000bf06100 */
[----:B------:R-:W-:-:S12]  /*0bf0*/  IMAD.MOV.U32 R2, RZ, RZ, -0x1 ;  /* 0xffffffffff027424 */ /* 0x000fd800078e00ff */
[----:B------:R-:W-:Y:S05]  /*0c00*/  @P0 BRA `(.L_x_10) ;  /* 0x00000004005c0947 */ /* 0x000fea0003800000 */
[----:B------:R-:W1:Y:S01]  /*0c10*/  LDC.64 R20, c[0x0][0x628] ;  /* 0x00018a00ff147b82 */ /* 0x000e620000000a00 */
[----:B------:R-:W-:Y:S02]  /*0c20*/  IMAD.MOV.U32 R8, RZ, RZ, R18 ;  /* 0x000000ffff087224 */ /* 0x000fe400078e0012 */
[----:B------:R-:W-:-:S05]  /*0c30*/  IMAD.MOV.U32 R9, RZ, RZ, R17 ;  /* 0x000000ffff097224 */ /* 0x000fca00078e0011 */
[----:B------:R-:W2:Y:S08]  /*0c40*/  LDC R2, c[0x0][0x630] ;  /* 0x00018c00ff027b82 */ /* 0x000eb00000000800 */
[----:B------:R-:W3:Y:S01]  /*0c50*/  LDC.64 R24, c[0x0][0x620] ;  /* 0x00018800ff187b82 */ /* 0x000ee20000000a00 */
[----:B-1----:R-:W-:-:S04]  /*0c60*/  ISETP.NE.U32.AND P0, PT, R20, RZ, PT ;  /* 0x000000ff1400720c */ /* 0x002fc80003f05070 */
[----:B------:R-:W-:-:S13]  /*0c70*/  ISETP.NE.AND.EX P0, PT, R21, RZ, PT, P0 ;  /* 0x000000ff1500720c */ /* 0x000fda0003f05300 */
[----:B--23--:R-:W-:Y:S05]  /*0c80*/  @!P0 BRA `(.L_x_11) ;  /* 0x0000000000288947 */ /* 0x00cfea0003800000 */
[----:B0-----:R-:W0:Y:S02]  /*0c90*/  LDC R13, c[0x0][0x634] ;  /* 0x00018d00ff0d7b82 */ /* 0x001e240000000800 */
[----:B0-----:R-:W-:-:S05]  /*0ca0*/  IADD3 R13, P0, R18, R13, RZ ;  /* 0x0000000d120d7210 */ /* 0x001fca0007f1e0ff */
[----:B------:R-:W-:-:S04]  /*0cb0*/  IMAD.X R15, RZ, RZ, R17, P0 ;  /* 0x000000ffff0f7224 */ /* 0x000fc800000e0611 */
[----:B------:R-:W-:-:S04]  /*0cc0*/  IMAD.WIDE.U32 R8, R15, R20, RZ ;  /* 0x000000140f087225 */ /* 0x000fc800078e00ff */
[----:B------:R-:W-:-:S04]  /*0cd0*/  IMAD.WIDE.U32 R10, P0, R13, R21, R8 ;  /* 0x000000150d0a7225 */ /* 0x000fc80007800008 */
[----:B------:R-:W-:-:S04]  /*0ce0*/  IMAD.WIDE.U32 R8, R13, R20, RZ ;  /* 0x000000140d087225 */ /* 0x000fc800078e00ff */
[----:B------:R-:W-:Y:S01]  /*0cf0*/  IMAD.X R13, RZ, RZ, RZ, P0 ;  /* 0x000000ffff0d7224 */ /* 0x000fe200000e06ff */
[----:B------:R-:W-:Y:S01]  /*0d00*/  IADD3 RZ, P0, R9, R10, RZ ;  /* 0x0000000a09ff7210 */ /* 0x000fe20007f1e0ff */
[----:B------:R-:W-:-:S04]  /*0d10*/  IMAD.MOV.U32 R12, RZ, RZ, R11 ;  /* 0x000000ffff0c7224 */ /* 0x000fc800078e000b */
[----:B------:R-:W-:-:S08]  /*0d20*/  IMAD.WIDE.U32.X R8, R15, R21, R12, P0 ;  /* 0x000000150f087225 */ /* 0x000fd000000e040c */
.L_x_11:
[-CC-:B------:R-:W-:Y:S01]  /*0d30*/  SHF.R.U64 R31, R8, R2.reuse, R9.reuse ;  /* 0x00000002081f7219 */ /* 0x180fe20000001209 */
[----:B0-----:R-:W0:Y:S01]  /*0d40*/  LDC R12, c[0x0][0x618] ;  /* 0x00018600ff0c7b82 */ /* 0x001e220000000800 */
[----:B------:R-:W-:Y:S01]  /*0d50*/  SHF.R.U32.HI R7, RZ, R2, R9 ;  /* 0x00000002ff077219 */ /* 0x000fe20000011609 */
[----:B------:R-:W-:Y:S01]  /*0d60*/  ULDC UR4, c[0x0][0x150] ;  /* 0x0000540000047ab9 */ /* 0x000fe20000000800 */
[----:B------:R-:W-:Y:S01]  /*0d70*/  IADD3 R11, P0, RZ, -R31, RZ ;  /* 0x8000001fff0b7210 */ /* 0x000fe20007f1e0ff */
[----:B------:R-:W-:Y:S01]  /*0d80*/  IMAD.MOV.U32 R19, RZ, RZ, R17 ;  /* 0x000000ffff137224 */ /* 0x000fe200078e0011 */
[----:B------:R-:W-:-:S03]  /*0d90*/  I2FP.F32.U32 R2, R6 ;  /* 0x0000000600027245 */ /* 0x000fc60000201000 */
[----:B------:R-:W1:Y:S01]  /*0da0*/  LDC.64 R26, c[0x0][0x640] ;  /* 0x00019000ff1a7b82 */ /* 0x000e620000000a00 */
[----:B------:R-:W-:Y:S02]  /*0db0*/  IMAD.X R13, RZ, RZ, ~R7, P0 ;  /* 0x000000ffff0d7224 */ /* 0x000fe400000e0e07 */
[----:B------:R-:W-:Y:S01]  /*0dc0*/  FMUL R2, R2, UR4 ;  /* 0x0000000402027c20 */ /* 0x000fe20008400000 */
[----:B------:R-:W-:Y:S01]  /*0dd0*/  IMAD.WIDE.U32 R8, R11, R24, R18 ;  /* 0x000000180b087225 */ /* 0x000fe200078e0012 */
[----:B------:R-:W-:-:S03]  /*0de0*/  ULDC UR4, c[0x0][0x154] ;  /* 0x0000550000047ab9 */ /* 0x000fc60000000800 */
[----:B------:R-:W-:Y:S01]  /*0df0*/  IMAD R10, R13, R24, RZ ;  /* 0x000000180d0a7224 */ /* 0x000fe200078e02ff */
[----:B------:R-:W2:Y:S01]  /*0e00*/  LDC R7, c[0x0][0x144] ;  /* 0x00005100ff077b82 */ /* 0x000ea20000000800 */
[----:B------:R-:W3:Y:S02]  /*0e10*/  F2I.U32.TRUNC.NTZ R2, R2 ;  /* 0x0000000200027305 */ /* 0x000ee4000020f000 */
[----:B------:R-:W-:-:S04]  /*0e20*/  IMAD R11, R11, R25, R10 ;  /* 0x000000190b0b7224 */ /* 0x000fc800078e020a */
[----:B------:R-:W-:Y:S01]  /*0e30*/  IMAD.IADD R9, R9, 0x1, R11 ;  /* 0x0000000109097824 */ /* 0x000fe200078e020b */
[----:B------:R-:W4:Y:S01]  /*0e40*/  LDC R22, c[0x0][0x608] ;  /* 0x00018200ff167b82 */ /* 0x000f220000000800 */
[----:B------:R-:W-:-:S03]  /*0e50*/  IMAD.MOV.U32 R11, RZ, RZ, -0x1 ;  /* 0xffffffffff0b7424 */ /* 0x000fc600078e00ff */
[--C-:B0-----:R-:W-:Y:S02]  /*0e60*/  SHF.R.U64 R20, R8, R12, R9.reuse ;  /* 0x0000000c08147219 */ /* 0x101fe40000001209 */
[----:B------:R-:W-:Y:S02]  /*0e70*/  I2FP.F32.U32 R8, R14 ;  /* 0x0000000e00087245 */ /* 0x000fe40000201000 */
[----:B------:R-:W0:Y:S01]  /*0e80*/  LDC R24, c[0x0][0x658] ;  /* 0x00019600ff187b82 */ /* 0x000e220000000800 */
[----:B-1----:R-:W-:Y:S01]  /*0e90*/  ISETP.NE.U32.AND P0, PT, R26, RZ, PT ;  /* 0x000000ff1a00720c */ /* 0x002fe20003f05070 */
[----:B---3--:R-:W-:Y:S02]  /*0ea0*/  IMAD.MOV R10, RZ, RZ, -R2 ;  /* 0x000000ffff0a7224 */ /* 0x008fe400078e0a02 */
[----:B------:R-:W-:Y:S01]  /*0eb0*/  FMUL R8, R8, UR4 ;  /* 0x0000000408087c20 */ /* 0x000fe20008400000 */
[----:B------:R-:W-:Y:S02]  /*0ec0*/  SHF.R.U32.HI R9, RZ, R12, R9 ;  /* 0x0000000cff097219 */ /* 0x000fe40000011609 */
[----:B------:R-:W-:Y:S01]  /*0ed0*/  ISETP.NE.AND.EX P0, PT, R27, RZ, PT, P0 ;  /* 0x000000ff1b00720c */ /* 0x000fe20003f05300 */
[----:B------:R1:W3:Y:S01]  /*0ee0*/  F2I.U32.TRUNC.NTZ R15, R8 ;  /* 0x00000008000f7305 */ /* 0x0002e2000020f000 */
[----:B------:R-:W1:Y:S01]  /*0ef0*/  LDC R19, c[0x0][0x148] ;  /* 0x00005200ff137b82 */ /* 0x000e620000000800 */
[----:B--2---:R-:W-:-:S07]  /*0f00*/  IMAD R2, R7, R10, R6 ;  /* 0x0000000a07027224 */ /* 0x004fce00078e0206 */
[----:B------:R-:W2:Y:S01]  /*0f10*/  LDC R25, c[0x0][0x600] ;  /* 0x00018000ff197b82 */ /* 0x000ea20000000800 */
[-CC-:B----4-:R-:W-:Y:S02]  /*0f20*/  SHF.R.U64 R32, R20, R22.reuse, R9.reuse ;  /* 0x0000001614207219 */ /* 0x190fe40000001209 */
[----:B------:R-:W-:Y:S01]  /*0f30*/  SHF.R.U32.HI R7, RZ, R22, R9 ;  /* 0x00000016ff077219 */ /* 0x000fe20000011609 */
[----:B------:R-:W-:-:S04]  /*0f40*/  IMAD.MOV.U32 R9, RZ, RZ, 0x1 ;  /* 0x00000001ff097424 */ /* 0x000fc800078e00ff */
[----:B------:R-:W4:Y:S01]  /*0f50*/  LDC R28, c[0x0][0x648] ;  /* 0x00019200ff1c7b82 */ /* 0x000f220000000800 */
[-C--:B0-----:R-:W-:Y:S02]  /*0f60*/  SHF.L.U32 R6, R11, R24.reuse, RZ ;  /* 0x000000180b067219 */ /* 0x081fe400000006ff */
[--C-:B------:R-:W-:Y:S02]  /*0f70*/  SHF.R.U64 R22, R32, R24, R7.reuse ;  /* 0x0000001820167219 */ /* 0x100fe40000001207 */
[----:B------:R-:W-:Y:S02]  /*0f80*/  LOP3.LUT R13, RZ, R6, RZ, 0x33, !PT ;  /* 0x00000006ff0d7212 */ /* 0x000fe400078e33ff */
[-C--:B------:R-:W-:Y:S01]  /*0f90*/  SHF.R.U32.HI R7, RZ, R24.reuse, R7 ;  /* 0x00000018ff077219 */ /* 0x080fe20000011607 */
[----:B------:R-:W0:Y:S01]  /*0fa0*/  LDC R29, c[0x0][0x638] ;  /* 0x00018e00ff1d7b82 */ /* 0x000e220000000800 */
[----:B------:R-:W-:Y:S01]  /*0fb0*/  SHF.L.U32 R12, R9, R24, RZ ;  /* 0x00000018090c7219 */ /* 0x000fe200000006ff */
[----:B------:R-:W-:-:S06]  /*0fc0*/  IMAD.MOV.U32 R6, RZ, RZ, R22 ;  /* 0x000000ffff067224 */ /* 0x000fcc00078e0016 */
[----:B------:R-:W0:Y:S01]  /*0fd0*/  LDC R30, c[0x0][0x610] ;  /* 0x00018400ff1e7b82 */ /* 0x000e220000000800 */
[----:B-1-3--:R-:W-:Y:S05]  /*0fe0*/  @!P0 BRA `(.L_x_12) ;  /* 0x0000000000288947 */ /* 0x00afea0003800000 */
[----:B------:R-:W1:Y:S02]  /*0ff0*/  LDC R11, c[0x0][0x64c] ;  /* 0x00019300ff0b7b82 */ /* 0x000e640000000800 */
[----:B-1----:R-:W-:-:S05]  /*1000*/  IADD3 R11, P0, R22, R11, RZ ;  /* 0x0000000b160b7210 */ /* 0x002fca0007f1e0ff */
        /* <DEDUP_REMOVED lines=8> */
.L_x_12:
[----:B----4-:R-:W-:Y:S01]  /*1090*/  SHF.R.U64 R6, R6, R28, R7 ;  /* 0x0000001c06067219 */ /* 0x010fe20000001207 */
[----:B--2---:R-:W-:Y:S01]  /*10a0*/  VIADD R7, R25, 0xffffffff ;  /* 0xffffffff19077836 */ /* 0x004fe20000000000 */
[----:B------:R-:W-:Y:S01]  /*10b0*/  LOP3.LUT R13, R32, R13, RZ, 0xc0, !PT ;  /* 0x0000000d200d7212 */ /* 0x000fe200078ec0ff */
[----:B------:R-:W-:Y:S02]  /*10c0*/  IMAD.MOV R15, RZ, RZ, -R15 ;  /* 0x000000ffff0f7224 */ /* 0x000fe400078e0a0f */
[----:B------:R-:W-:Y:S01]  /*10d0*/  IMAD.MOV R8, RZ, RZ, -R6 ;  /* 0x000000ffff087224 */ /* 0x000fe200078e0a06 */
[----:B------:R-:W-:Y:S01]  /*10e0*/  LOP3.LUT R7, R20, R7, RZ, 0xc0, !PT ;  /* 0x0000000714077212 */ /* 0x000fe200078ec0ff */
[----:B------:R-:W-:Y:S02]  /*10f0*/  IMAD R13, R12, R6, R13 ;  /* 0x000000060c0d7224 */ /* 0x000fe400078e020d */
[----:B------:R-:W-:Y:S02]  /*1100*/  @P1 IMAD R2, R19, R15, R14 ;  /* 0x0000000f13021224 */ /* 0x000fe400078e020e */
[----:B0-----:R-:W-:-:S02]  /*1110*/  IMAD R6, R8, R29, R22 ;  /* 0x0000001d08067224 */ /* 0x001fc400078e0216 */
[----:B------:R-:W-:Y:S02]  /*1120*/  IMAD R2, R13, R30, R2 ;  /* 0x0000001e0d027224 */ /* 0x000fe400078e0202 */
[----:B------:R-:W-:Y:S02]  /*1130*/  IMAD R19, R6, R25, R7 ;  /* 0x0000001906137224 */ /* 0x000fe400078e0207 */
[----:B------:R-:W-:-:S03]  /*1140*/  IMAD.MOV.U32 R8, RZ, RZ, 0x1 ;  /* 0x00000001ff087424 */ /* 0x000fc600078e00ff */
[----:B------:R-:W-:Y:S02]  /*1150*/  SEL R22, R19, R2, !P1 ;  /* 0x0000000213167207 */ /* 0x000fe40004800000 */
[----:B------:R-:W-:Y:S01]  /*1160*/  SEL R19, R2, R19, !P1 ;  /* 0x0000001302137207 */ /* 0x000fe20004800000 */
[----:B------:R-:W-:-:S07]  /*1170*/  IMAD.MOV.U32 R2, RZ, RZ, R31 ;  /* 0x000000ffff027224 */ /* 0x000fce00078e001f */
.L_x_10:
[----:B------:R-:W-:Y:S05]  /*1180*/  @!P2 BRA `(.L_x_13) ;  /* 0x0000008c00f4a947 */ /* 0x000fea0003800000 */
[----:B------:R-:W-:-:S13]  /*1190*/  ISETP.GT.U32.AND P0, PT, R33, 0x1, PT ;  /* 0x000000012100780c */ /* 0x000fda0003f04070 */
[----:B------:R-:W-:Y:S05]  /*11a0*/  @P0 EXIT ;  /* 0x000000000000094d */ /* 0x000fea0003800000 */
.L_x_14:
[----:B------:R-:W-:-:S08]  /*11b0*/  NOP ;  /* 0x0000000000007918 */ /* 0x000fd00000000000 */
[----:B------:R-:W1:Y:S02]  /*11c0*/  USETMAXREG.TRY_ALLOC.CTAPOOL UP0, 0xe8 ;  /* 0x000000e8000079c8 */ /* 0x000e640008000600 */
[----:B-1----:R-:W-:-:S13]  /*11d0*/  PLOP3.LUT P0, PT, PT, PT, UP0, 0x80, 0x0 ;  /* 0x000000000000781c */ /* 0x002fda0003f0f008 */
[----:B------:R-:W-:Y:S05]  /*11e0*/  @!P0 BRA `(.L_x_14) ;  /* 0xfffffffc00f08947 */ /* 0x000fea000383ffff */
[----:B------:R-:W-:-:S13]  /*11f0*/  LOP3.LUT P0, RZ, R8, 0xff, RZ, 0xc0, !PT ;  /* 0x000000ff08ff7812 */ /* 0x000fda000780c0ff */
[----:B------:R-:W-:Y:S05]  /*1200*/  @!P0 EXIT ;  /* 0x000000000000894d */ /* 0x000fea0003800000 */
[----:B------:R-:W1:Y:S01]  /*1210*/  S2UR UR4, SR_CgaCtaId ;  /* 0x00000000000479c3 */ /* 0x000e620000008800 */
[----:B------:R-:W-:Y:S01]  /*1220*/  VIADD R6, R5, 0xffffffff ;  /* 0xffffffff05067836 */ /* 0x000fe20000000000 */
[----:B------:R-:W-:Y:S01]  /*1230*/  SHF.R.S32.HI R0, RZ, 0x1f, R3 ;  /* 0x0000001fff007819 */ /* 0x000fe20000011403 */
[----:B------:R-:W-:Y:S01]  /*1240*/  UMOV UR41, 0x400 ;  /* 0x0000040000297882 */ /* 0x000fe20000000000 */
[----:B------:R-:W-:Y:S01]  /*1250*/  UISETP.LT.AND UP0, UPT, UR40, 0x1, UPT ;  /* 0x000000012800788c */ /* 0x000fe2000bf01270 */
[----:B------:R-:W-:Y:S01]  /*1260*/  LOP3.LUT R172, R16, 0x1, RZ, 0xfc, !PT ;  /* 0x0000000110ac7812 */ /* 0x000fe200078efcff */
[----:B------:R-:W-:Y:S01]  /*1270*/  USHF.L.U32 UR44, UR40, 0x1, URZ ;  /* 0x00000001282c7899 */ /* 0x000fe2000800063f */
[----:B------:R-:W-:Y:S01]  /*1280*/  R2UR UR42, R6 ;  /* 0x00000000062a72ca */ /* 0x000fe200000e0000 */
[----:B------:R-:W-:Y:S01]  /*1290*/  USEL UR43, UR40, 0x1, UP0 ;  /* 0x00000001282b7887 */ /* 0x000fe20008000000 */
[CC--:B------:R-:W-:Y:S02]  /*12a0*/  LEA.HI R4, R0.reuse, R3.reuse, RZ, 0x2 ;  /* 0x0000000300047211 */ /* 0x0c0fe400078f10ff */
[----:B------:R-:W-:Y:S01]  /*12b0*/  LEA.HI R0, R0, R3, RZ, 0x5 ;  /* 0x0000000300007211 */ /* 0x000fe200078f28ff */
[----:B------:R-:W-:Y:S01]  /*12c0*/  UIADD3 UR43, -UR43, UR40, URZ ;  /* 0x000000282b2b7290 */ /* 0x000fe2000fffe13f */
[----:B------:R-:W-:-:S02]  /*12d0*/  SHF.R.S32.HI R154, RZ, 0x2, R4 ;  /* 0x00000002ff9a7819 */ /* 0x000fc40000011404 */
[----:B------:R-:W-:Y:S02]  /*12e0*/  SHF.R.S32.HI R5, RZ, 0x1f, R4 ;  /* 0x0000001fff057819 */ /* 0x000fe40000011404 */
[----:B------:R-:W-:Y:S02]  /*12f0*/  LOP3.LUT R156, R4, 0xfffffffc, RZ, 0xc0, !PT ;  /* 0xfffffffc049c7812 */ /* 0x000fe400078ec0ff */
[----:B------:R-:W-:Y:S01]  /*1300*/  LEA.HI R5, R5, R154, RZ, 0x3 ;  /* 0x0000009a05057211 */ /* 0x000fe200078f18ff */
[----:B------:R-:W-:Y:S01]  /*1310*/  USHF.L.U32 UR42, UR42, 0x3, URZ ;  /* 0x000000032a2a7899 */ /* 0x000fe2000800063f */
[----:B------:R-:W-:Y:S01]  /*1320*/  ISETP.NE.AND P0, PT, R6, RZ, PT ;  /* 0x000000ff0600720c */ /* 0x000fe20003f05270 */
[----:B------:R-:W-:Y:S01]  /*1330*/  IMAD.IADD R156, R3, 0x1, -R156 ;  /* 0x00000001039c7824 */ /* 0x000fe200078e0a9c */
[----:B------:R-:W-:Y:S01]  /*1340*/  LOP3.LUT R5, R5, 0xfffffff8, RZ, 0xc0, !PT ;  /* 0xfffffff805057812 */ /* 0x000fe200078ec0ff */
[----:B-1----:R-:W-:Y:S01]  /*1350*/  ULEA UR41, UR4, UR41, 0x18 ;  /* 0x0000002904297291 */ /* 0x002fe2000f8ec03f */
[----:B------:R-:W-:Y:S01]  /*1360*/  SEL R173, RZ, 0x1, P0 ;  /* 0x00000001ffad7807 */ /* 0x000fe20000000000 */
[----:B------:R-:W-:Y:S01]  /*1370*/  IMAD.U32 R158, RZ, RZ, UR42 ;  /* 0x0000002aff9e7e24 */ /* 0x000fe2000f8e00ff */
[----:B------:R-:W-:Y:S01]  /*1380*/  ULDC UR4, c[0x0][0x284] ;  /* 0x0000a10000047ab9 */ /* 0x000fe20000000800 */
[----:B------:R-:W-:Y:S01]  /*1390*/  IMAD.IADD R154, R154, 0x1, -R5 ;  /* 0x000000019a9a7824 */ /* 0x000fe200078e0a05 */
[----:B------:R-:W-:Y:S01]  /*13a0*/  UIADD3 UR45, UR41, 0x60, URZ ;  /* 0x00000060292d7890 */ /* 0x000fe2000fffe03f */
[----:B------:R-:W-:-:S02]  /*13b0*/  SHF.R.S32.HI R5, RZ, 0x5, R0 ;  /* 0x00000005ff057819 */ /* 0x000fc40000011400 */
[C---:B------:R-:W-:Y:S02]  /*13c0*/  LOP3.LUT R160, R158.reuse, 0x8, RZ, 0xc0, !PT ;  /* 0x000000089ea07812 */ /* 0x040fe400078ec0ff */
[--C-:B------:R-:W-:Y:S01]  /*13d0*/  SHF.R.S32.HI R155, RZ, 0x1f, R154.reuse ;  /* 0x0000001fff9b7819 */ /* 0x100fe2000001149a */
[C-C-:B------:R-:W-:Y:S01]  /*13e0*/  IMAD R161, R5.reuse, -0x10, -R154.reuse ;  /* 0xfffffff005a17824 */ /* 0x140fe200078e0a9a */
[----:B------:R-:W-:Y:S01]  /*13f0*/  LOP3.LUT R158, R158, 0x8, RZ, 0xc, !PT ;  /* 0x000000089e9e7812 */ /* 0x000fe200078e0cff */
[----:B------:R-:W-:Y:S01]  /*1400*/  IMAD.U32 R157, RZ, RZ, UR45 ;  /* 0x0000002dff9d7e24 */ /* 0x000fe2000f8e00ff */
[----:B------:R-:W-:Y:S01]  /*1410*/  LOP3.LUT R160, R160, 0x18, RZ, 0x3c, !PT ;  /* 0x00000018a0a07812 */ /* 0x000fe200078e3cff */
[----:B------:R-:W-:-:S04]  /*1420*/  IMAD.WIDE R154, R5, 0x10, R154 ;  /* 0x00000010059a7825 */ /* 0x000fc800078e029a */
[----:B------:R-:W-:Y:S02]  /*1430*/  VIADD R159, R157, UR42 ;  /* 0x0000002a9d9f7c36 */ /* 0x000fe40008000000 */
[----:B------:R-:W-:-:S07]  /*1440*/  VIADD R161, R161, UR4 ;  /* 0x00000004a1a17c36 */ /* 0x000fce0008000000 */
.L_x_290:
[----:B------:R-:W-:Y:S01]  /*1450*/  SHF.L.U32 R0, R173, 0x1f, RZ ;  /* 0x0000001fad007819 */ /* 0x000fe200000006ff */
[----:B------:R-:W-:Y:S02]  /*1460*/  ULDC UR4, c[0x0][0x28c] ;  /* 0x0000a30000047ab9 */ /* 0x000fe40000000800 */
[----:B------:R-:W-:Y:S01]  /*1470*/  ISETP.LT.AND P1, PT, RZ, UR4, PT ;  /* 0x00000004ff007c0c */ /* 0x000fe2000bf21270 */
[----:B------:R-:W1:Y:S02]  /*1480*/  SYNCS.PHASECHK.TRANS64.TRYWAIT P0, [R157+UR42], R0 ;  /* 0x000000009d0075a7 */ /* 0x000e64000800016a */
[----:B-1-34-:R-:W-:Y:S10]  /*1490*/  @!P0 BRA `(.L_x_15) ;  /* 0x0000009c004c8947 */ /* 0x01aff40003800000 */
.L_x_313:
[----:B------:R-:W-:Y:S05]  /*14a0*/  @P1 BRA `(.L_x_16) ;  /* 0x0000000000401947 */ /* 0x000fea0003800000 */
[----:B-1----:R-:W-:Y:S01]  /*14b0*/  MOV R0, 0x0 ;  /* 0x0000000000007802 */ /* 0x002fe20000000f00 */
[----:B------:R-:W-:Y:S01]  /*14c0*/  ULDC.64 UR4, c[0x4][0x68] ;  /* 0x01001a0000047ab9 */ /* 0x000fe20000000a00 */
[----:B------:R-:W-:Y:S01]  /*14d0*/  ULDC.64 UR6, c[0x4][0x8] ;  /* 0x0100020000067ab9 */ /* 0x000fe20000000a00 */
[----:B------:R-:W-:Y:S01]  /*14e0*/  IMAD.U32 R4, RZ, RZ, UR4 ;  /* 0x00000004ff047e24 */ /* 0x000fe2000f8e00ff */
[----:B------:R1:W2:Y:S01]  /*14f0*/  LDC.64 R14, c[0x4][R0] ;  /* 0x01000000000e7b82 */ /* 0x0002a20000000a00 */
[----:B------:R-:W-:Y:S01]  /*1500*/  IMAD.U32 R5, RZ, RZ, UR5 ;  /* 0x00000005ff057e24 */ /* 0x000fe2000f8e00ff */
[----:B------:R-:W-:Y:S01]  /*1510*/  ULDC.64 UR4, c[0x4][0x70] ;  /* 0x01001c0000047ab9 */ /* 0x000fe20000000a00 */
[----:B------:R-:W-:Y:S02]  /*1520*/  IMAD.U32 R10, RZ, RZ, UR6 ;  /* 0x00000006ff0a7e24 */ /* 0x000fe4000f8e00ff */
[----:B------:R-:W-:Y:S02]  /*1530*/  IMAD.U32 R6, RZ, RZ, UR4 ;  /* 0x00000004ff067e24 */ /* 0x000fe4000f8e00ff */
[----:B------:R-:W-:-:S02]  /*1540*/  IMAD.U32 R7, RZ, RZ, UR5 ;  /* 0x00000005ff077e24 */ /* 0x000fc4000f8e00ff */
[----:B------:R-:W-:Y:S02]  /*1550*/  IMAD.U32 R11, RZ, RZ, UR7 ;  /* 0x00000007ff0b7e24 */ /* 0x000fe4000f8e00ff */
[----:B------:R-:W-:Y:S02]  /*1560*/  IMAD.MOV.U32 R8, RZ, RZ, 0x1e1 ;  /* 0x000001e1ff087424 */ /* 0x000fe400078e00ff */
[----:B0-----:R-:W-:Y:S02]  /*1570*/  IMAD.MOV.U32 R12, RZ, RZ, 0x1 ;  /* 0x00000001ff0c7424 */ /* 0x001fe400078e00ff */
[----:B-1----:R-:W-:-:S07]  /*1580*/  IMAD.MOV.U32 R13, RZ, RZ, RZ ;  /* 0x000000ffff0d7224 */ /* 0x002fce00078e00ff */
[----:B------:R-:W-:-:S07]  /*1590*/  LEPC R20, `(.L_x_16) ;  /* 0x000000001014794e */ /* 0x000fce0000000000 */
[----:B--2--5:R-:W-:Y:S05]  /*15a0*/  CALL.ABS.NOINC R14 ;  /* 0x000000000e007343 */ /* 0x024fea0003c00000 */
.L_x_16:
[----:B------:R-:W-:-:S13]  /*15b0*/  ISETP.NE.AND P0, PT, R172, 0x3, PT ;  /* 0x00000003ac00780c */ /* 0x000fda0003f05270 */
[----:B------:R-:W-:Y:S05]  /*15c0*/  @!P0 BRA `(.L_x_17) ;  /* 0x0000000000048947 */ /* 0x000fea0003800000 */
[----:B------:R-:W-:Y:S01]  /*15d0*/  BPT.TRAP 0x1 ;  /* 0x000000040000795c */ /* 0x000fe20000300000 */
.L_x_17:
[----:B------:R-:W-:Y:S02]  /*15e0*/  IMAD.U32 R3, RZ, RZ, UR39 ;  /* 0x00000027ff037e24 */ /* 0x000fe4000f8e00ff */
[----:B-1----:R-:W-:-:S03]  /*15f0*/  IMAD.U32 R0, RZ, RZ, UR38 ;  /* 0x00000026ff007e24 */ /* 0x002fc6000f8e00ff */
[----:B------:R-:W-:Y:S02]  /*1600*/  LEA R3, R3, UR41, 0x3 ;  /* 0x0000002903037c11 */ /* 0x000fe4000f8e18ff */
[----:B------:R-:W-:-:S04]  /*1610*/  SHF.L.U32 R0, R0, 0x1f, RZ ;  /* 0x0000001f00007819 */ /* 0x000fc800000006ff */
[----:B------:R1:W2:Y:S01]  /*1620*/  SYNCS.PHASECHK.TRANS64.TRYWAIT P1, [R3+URZ], R0 ;  /* 0x00000000030075a7 */ /* 0x0002a2000802017f */
[----:B------:R-:W-:Y:S05]  /*1630*/  @!P0 BRA `(.L_x_18) ;  /* 0x0000000000048947 */ /* 0x000fea0003800000 */
[----:B------:R-:W-:Y:S01]  /*1640*/  BPT.TRAP 0x1 ;  /* 0x000000040000795c */ /* 0x000fe20000300000 */
.L_x_18:
[----:B------:R-:W-:-:S05]  /*1650*/  IMAD.U32 R4, RZ, RZ, UR43 ;  /* 0x0000002bff047e24 */ /* 0x000fca000f8e00ff */
[----:B------:R-:W-:Y:S01]  /*1660*/  ISETP.GE.AND P2, PT, R4, 0x1, PT ;  /* 0x000000010400780c */ /* 0x000fe20003f46270 */
[----:B--2---:R-:W-:-:S12]  /*1670*/  @P1 BRA `(.L_x_19) ;  /* 0x0000000000081947 */ /* 0x004fd80003800000 */
[----:B------:R-:W2:Y:S02]  /*1680*/  SYNCS.PHASECHK.TRANS64.TRYWAIT P1, [R3+URZ], R0 ;  /* 0x00000000030075a7 */ /* 0x000ea4000802017f */
[----:B--2---:R-:W-:Y:S05]  /*1690*/  @!P1 BRA `(.L_x_20) ;  /* 0x0000009800e09947 */ /* 0x004fea0003800000 */
.L_x_19:
[----:B------:R-:W-:Y:S05]  /*16a0*/  WARPSYNC.ALL ;  /* 0x0000000000007948 */ /* 0x000fea0003800000 */
[----:B------:R-:W-:Y:S01]  /*16b0*/  UIADD3 UR4, UR41, 0x180, URZ ;  /* 0x0000018029047890 */ /* 0x000fe2000fffe03f */
[----:B------:R-:W-:Y:S01]  /*16c0*/  WARPGROUP.ARRIVE ;  /* 0x00000000000079c5 */ /* 0x000fe20000000000 */
[----:B------:R-:W-:Y:S02]  /*16d0*/  UIADD3 UR5, UR41, 0x5180, URZ ;  /* 0x0000518029057890 */ /* 0x000fe4000fffe03f */
[----:B------:R-:W-:Y:S02]  /*16e0*/  USHF.R.U32.HI UR4, URZ, 0x4, UR4 ;  /* 0x000000043f047899 */ /* 0x000fe40008011604 */
[----:B------:R-:W-:-:S02]  /*16f0*/  USHF.R.U32.HI UR5, URZ, 0x4, UR5 ;  /* 0x000000043f057899 */ /* 0x000fc40008011605 */
[----:B------:R-:W-:Y:S02]  /*1700*/  ULOP3.LUT UR4, UR4, 0x3fff, URZ, 0xc0, !UPT ;  /* 0x00003fff04047892 */ /* 0x000fe4000f8ec03f */
[----:B------:R-:W-:Y:S02]  /*1710*/  ULOP3.LUT UR5, UR5, 0x3fff, URZ, 0xc0, !UPT ;  /* 0x00003fff05057892 */ /* 0x000fe4000f8ec03f */
[----:B------:R-:W-:Y:S02]  /*1720*/  ULOP3.LUT UR11, UR4, 0x10000, URZ, 0xfc, !UPT ;  /* 0x00010000040b7892 */ /* 0x000fe4000f8efc3f */
[----:B------:R-:W-:Y:S02]  /*1730*/  ULOP3.LUT UR10, UR5, 0x10000, URZ, 0xfc, !UPT ;  /* 0x00010000050a7892 */ /* 0x000fe4000f8efc3f */
[----:B------:R-:W-:Y:S02]  /*1740*/  ULEA UR4, UR39, UR11, 0x8 ;  /* 0x0000000b27047291 */ /* 0x000fe4000f8e403f */
[----:B------:R-:W-:Y:S01]  /*1750*/  ULEA UR6, UR39, UR10, 0xa ;  /* 0x0000000a27067291 */ /* 0x000fe2000f8e503f */
[----:B------:R-:W-:Y:S01]  /*1760*/  UMOV UR5, 0x80000020 ;  /* 0x8000002000057882 */ /* 0x000fe20000000000 */
[----:B------:R-:W-:-:S07]  /*1770*/  UMOV UR7, 0x80000020 ;  /* 0x8000002000077882 */ /* 0x000fce0000000000 */
[----:B------:R-:W-:Y:S01]  /*1780*/  HGMMA.64x256x16.F32.BF16 R24, gdesc[UR4], RZ, !UPT, gsb0 ;  /* 0x03e00000041879f0 */ /* 0x000fe2000c0018ff */
[----:B------:R-:W-:Y:S02]  /*1790*/  UIADD3 UR4, UR4, 0x2, URZ ;  /* 0x0000000204047890 */ /* 0x000fe4000fffe03f */
[----:B------:R-:W-:Y:S01]  /*17a0*/  UIADD3 UR6, UR6, 0x2, URZ ;  /* 0x0000000206067890 */ /* 0x000fe2000fffe03f */
[----:B------:R-:W-:Y:S01]  /*17b0*/  UMOV UR5, 0x80000020 ;  /* 0x8000002000057882 */ /* 0x000fe20000000000 */
[----:B------:R-:W-:Y:S01]  /*17c0*/  UMOV UR7, 0x80000020 ;  /* 0x8000002000077882 */ /* 0x000fe20000000000 */
[----:B------:R-:W-:Y:S02]  /*17d0*/  WARPGROUP.DEPBAR.LE gsb0, 0x0 ;  /* 0x00008000000079c5 */ /* 0x000fe40000010000 */
[----:B------:R-:W-:-:S15]  /*17e0*/  WARPGROUP.ARRIVE ;  /* 0x00000000000079c5 */ /* 0x000fde0000000000 */
[----:B------:R-:W-:-:S05]  /*17f0*/  NOP ;  /* 0x0000000000007918 */ /* 0x000fca0000000000 */
[----:B------:R-:W-:Y:S03]  /*1800*/  HGMMA.64x256x16.F32.BF16 R24, gdesc[UR4], R24, gsb0 ;  /* 0x03e00000041879f0 */ /* 0x000fe60008001818 */
[----:B------:R-:W-:Y:S02]  /*1810*/  WARPGROUP.DEPBAR.LE gsb0, 0x0 ;  /* 0x00008000000079c5 */ /* 0x000fe40000010000 */
[----:B------:R-:W-:Y:S05]  /*1820*/  @!P2 BRA `(.L_x_21) ;  /* 0x0000000000d4a947 */ /* 0x000fea0003800000 */
[----:B------:R-:W-:Y:S01]  /*1830*/  UIADD3 UR4, UR39, 0x1, URZ ;  /* 0x0000000127047890 */ /* 0x000fe2000fffe03f */
[----:B-12---:R-:W-:Y:S01]  /*1840*/  IMAD.U32 R0, RZ, RZ, UR43 ;  /* 0x0000002bff007e24 */ /* 0x006fe2000f8e00ff */
[----:B------:R-:W-:Y:S02]  /*1850*/  UMOV UR9, UR39 ;  /* 0x0000002700097c82 */ /* 0x000fe40008000000 */
[----:B------:R-:W-:-:S04]  /*1860*/  UISETP.NE.AND UP0, UPT, UR4, 0x5, UPT ;  /* 0x000000050400788c */ /* 0x000fc8000bf05270 */
[----:B------:R-:W-:Y:S02]  /*1870*/  USEL UR5, URZ, 0x1, UP0 ;  /* 0x000000013f057887 */ /* 0x000fe40008000000 */
[----:B------:R-:W-:Y:S02]  /*1880*/  USEL UR8, UR4, URZ, UP0 ;  /* 0x0000003f04087287 */ /* 0x000fe40008000000 */
[----:B------:R-:W-:-:S06]  /*1890*/  ULOP3.LUT UR5, UR38, UR5, URZ, 0x3c, !UPT ;  /* 0x0000000526057292 */ /* 0x000fcc000f8e3c3f */
[----:B------:R-:W-:-:S07]  /*18a0*/  IMAD.U32 R5, RZ, RZ, UR5 ;  /* 0x00000005ff057e24 */ /* 0x000fce000f8e00ff */
.L_x_28:
[----:B-12---:R-:W-:Y:S05]  /*18b0*/  @!P0 BRA `(.L_x_22) ;  /* 0x0000000000048947 */ /* 0x006fea0003800000 */
[----:B------:R-:W-:Y:S01]  /*18c0*/  BPT.TRAP 0x1 ;  /* 0x000000040000795c */ /* 0x000fe20000300000 */
.L_x_22:
[----:B------:R-:W-:Y:S01]  /*18d0*/  ULEA UR4, UR8, UR41, 0x3 ;  /* 0x0000002908047291 */ /* 0x000fe2000f8e183f */
[----:B------:R-:W-:-:S08]  /*18e0*/  SHF.L.U32 R3, R5, 0x1f, RZ ;  /* 0x0000001f05037819 */ /* 0x000fd000000006ff */
[----:B------:R1:W2:Y:S01]  /*18f0*/  SYNCS.PHASECHK.TRANS64.TRYWAIT P1, [UR4], R3 ;  /* 0x00000003ff0075a7 */ /* 0x0002a20008020144 */
[----:B------:R-:W-:Y:S05]  /*1900*/  @!P0 BRA `(.L_x_23) ;  /* 0x0000000000048947 */ /* 0x000fea0003800000 */
[----:B------:R-:W-:Y:S01]  /*1910*/  BPT.TRAP 0x1 ;  /* 0x000000040000795c */ /* 0x000fe20000300000 */
.L_x_23:
[----:B--2---:R-:W-:Y:S05]  /*1920*/  @P1 BRA `(.L_x_24) ;  /* 0x0000000000081947 */ /* 0x004fea0003800000 */
[----:B------:R-:W2:Y:S02]  /*1930*/  SYNCS.PHASECHK.TRANS64.TRYWAIT P1, [UR4], R3 ;  /* 0x00000003ff0075a7 */ /* 0x000ea40008020144 */
[----:B--2---:R-:W-:Y:S05]  /*1940*/  @!P1 BRA `(.L_x_25) ;  /* 0x0000009800489947 */ /* 0x004fea0003800000 */
.L_x_24:
[----:B------:R-:W-:Y:S01]  /*1950*/  ULEA UR4, UR8, UR11, 0x8 ;  /* 0x0000000b08047291 */ /* 0x000fe2000f8e403f */
[----:B------:R-:W-:Y:S01]  /*1960*/  WARPGROUP.ARRIVE ;  /* 0x00000000000079c5 */ /* 0x000fe20000000000 */
[----:B------:R-:W-:Y:S01]  /*1970*/  ULEA UR6, UR8, UR10, 0xa ;  /* 0x0000000a08067291 */ /* 0x000fe2000f8e503f */
[----:B------:R-:W-:Y:S01]  /*1980*/  UMOV UR5, 0x80000020 ;  /* 0x8000002000057882 */ /* 0x000fe20000000000 */
[----:B------:R-:W-:-:S07]  /*1990*/  UMOV UR7, 0x80000020 ;  /* 0x8000002000077882 */ /* 0x000fce0000000000 */
[----:B------:R-:W-:Y:S01]  /*19a0*/  HGMMA.64x256x16.F32.BF16 R24, gdesc[UR4], R24, gsb0 ;  /* 0x03e00000041879f0 */ /* 0x000fe20008001818 */
        /* <DEDUP_REMOVED lines=10> */
[----:B------:R-:W-:Y:S01]  /*1a50*/  BPT.TRAP 0x1 ;  /* 0x000000040000795c */ /* 0x000fe20000300000 */
.L_x_26:
[----:B------:R-:W-:Y:S01]  /*1a60*/  ULEA UR4, UR9, UR41, 0x3 ;  /* 0x0000002909047291 */ /* 0x000fe2000f8e183f */
[----:B------:R-:W-:-:S03]  /*1a70*/  ISETP.GT.U32.AND P1, PT, R16, 0x1, PT ;  /* 0x000000011000780c */ /* 0x000fc60003f24070 */
[----:B------:R-:W-:-:S04]  /*1a80*/  UIADD3 UR4, UR4, 0x28, URZ ;  /* 0x0000002804047890 */ /* 0x000fc8000fffe03f */
[----:B------:R-:W-:-:S09]  /*1a90*/  UPRMT UR4, URZ, 0x654, UR4 ;  /* 0x000006543f047896 */ /* 0x000fd20008000004 */
[----:B------:R-:W-:Y:S01]  /*1aa0*/  SYNCS.ARRIVE.TRANS64.RED.A1T0 RZ, [UR4], RZ ;  /* 0x000000ffffff79a7 */ /* 0x000fe20008100404 */
[----:B------:R-:W-:Y:S05]  /*1ab0*/  @P1 BRA `(.L_x_27) ;  /* 0x0000000000041947 */ /* 0x000fea0003800000 */
[----:B------:R-:W-:Y:S01]  /*1ac0*/  BPT.TRAP 0x1 ;  /* 0x000000040000795c */ /* 0x000fe20000300000 */
.L_x_27:
[----:B------:R-:W-:Y:S01]  /*1ad0*/  UIADD3 UR8, UR8, 0x1, URZ ;  /* 0x0000000108087890 */ /* 0x000fe2000fffe03f */
[C---:B------:R-:W-:Y:S01]  /*1ae0*/  ISETP.GT.AND P1, PT, R0.reuse, 0x1, PT ;  /* 0x000000010000780c */ /* 0x040fe20003f24270 */
[----:B------:R-:W-:Y:S01]  /*1af0*/  UIADD3 UR9, UR9, 0x1, URZ ;  /* 0x0000000109097890 */ /* 0x000fe2000fffe03f */
[----:B------:R-:W-:Y:S01]  /*1b00*/  VIADD R0, R0, 0xffffffff ;  /* 0xffffffff00007836 */ /* 0x000fe20000000000 */
[----:B------:R-:W-:Y:S02]  /*1b10*/  UISETP.NE.AND UP0, UPT, UR8, 0x5, UPT ;  /* 0x000000050800788c */ /* 0x000fe4000bf05270 */
[----:B------:R-:W-:Y:S02]  /*1b20*/  UISETP.NE.AND UP1, UPT, UR9, 0x5, UPT ;  /* 0x000000050900788c */ /* 0x000fe4000bf25270 */
[----:B------:R-:W-:Y:S02]  /*1b30*/  USEL UR4, URZ, 0x1, UP0 ;  /* 0x000000013f047887 */ /* 0x000fe40008000000 */
[----:B------:R-:W-:-:S02]  /*1b40*/  USEL UR8, UR8, URZ, UP0 ;  /* 0x0000003f08087287 */ /* 0x000fc40008000000 */
[----:B------:R-:W-:Y:S02]  /*1b50*/  USEL UR9, UR9, URZ, UP1 ;  /* 0x0000003f09097287 */ /* 0x000fe40008800000 */
[----:B------:R-:W-:Y:S01]  /*1b60*/  LOP3.LUT R5, R5, UR4, RZ, 0x3c, !PT ;  /* 0x0000000405057c12 */ /* 0x000fe2000f8e3cff */
[----:B------:R-:W-:Y:S09]  /*1b70*/  @P1 BRA `(.L_x_28) ;  /* 0xfffffffc004c1947 */ /* 0x000ff2000383ffff */
.L_x_21:
[----:B-12---:R-:W1:Y:S01]  /*1b80*/  LDC R0, c[0x0][0x28c] ;  /* 0x0000a300ff007b82 */ /* 0x006e620000000800 */
[----:B------:R2:W-:Y:S01]  /*1b90*/  SYNCS.ARRIVE.TRANS64.A1T0 RZ, [R158+UR45], RZ ;  /* 0x000000ff9eff79a7 */ /* 0x0005e2000810002d */
[----:B-1----:R-:W-:-:S13]  /*1ba0*/  ISETP.GE.AND P1, PT, R0, 0x1, PT ;  /* 0x000000010000780c */ /* 0x002fda0003f26270 */
[----:B--2---:R-:W-:Y:S05]  /*1bb0*/  @!P1 BRA `(.L_x_29) ;  /* 0x0000000000349947 */ /* 0x004fea0003800000 */
[----:B------:R-:W-:Y:S05]  /*1bc0*/  @!P0 BRA `(.L_x_30) ;  /* 0x0000000000048947 */ /* 0x000fea0003800000 */
[----:B------:R-:W-:Y:S01]  /*1bd0*/  BPT.TRAP 0x1 ;  /* 0x000000040000795c */ /* 0x000fe20000300000 */
.L_x_30:
[----:B------:R-:W-:Y:S01]  /*1be0*/  UIADD3 UR6, UR43, UR39, URZ ;  /* 0x000000272b067290 */ /* 0x000fe2000fffe03f */
[----:B------:R-:W-:-:S03]  /*1bf0*/  ISETP.GT.U32.AND P0, PT, R16, 0x1, PT ;  /* 0x000000011000780c */ /* 0x000fc60003f04070 */
[----:B------:R-:W-:-:S04]  /*1c00*/  UIMAD.WIDE.U32 UR4, UR6, -0x33333333, URZ ;  /* 0xcccccccd060478a5 */ /* 0x000fc8000f8e003f */
[----:B------:R-:W-:-:S04]  /*1c10*/  USHF.R.U32.HI UR4, URZ, 0x2, UR5 ;  /* 0x000000023f047899 */ /* 0x000fc80008011605 */
[----:B------:R-:W-:-:S04]  /*1c20*/  UIMAD UR6, UR4, -0x5, UR6 ;  /* 0xfffffffb040678a4 */ /* 0x000fc8000f8e0206 */
[----:B------:R-:W-:-:S04]  /*1c30*/  ULEA UR6, UR6, UR41, 0x3 ;  /* 0x0000002906067291 */ /* 0x000fc8000f8e183f */
[----:B------:R-:W-:-:S04]  /*1c40*/  UIADD3 UR6, UR6, 0x28, URZ ;  /* 0x0000002806067890 */ /* 0x000fc8000fffe03f */
[----:B------:R-:W-:-:S09]  /*1c50*/  UPRMT UR6, URZ, 0x654, UR6 ;  /* 0x000006543f067896 */ /* 0x000fd20008000006 */
[----:B------:R-:W-:Y:S01]  /*1c60*/  SYNCS.ARRIVE.TRANS64.RED.A1T0 RZ, [UR6], RZ ;  /* 0x000000ffffff79a7 */ /* 0x000fe20008100406 */
[----:B------:R-:W-:Y:S05]  /*1c70*/  @P0 BRA `(.L_x_29) ;  /* 0x0000000000040947 */ /* 0x000fea0003800000 */
[----:B------:R-:W-:Y:S01]  /*1c80*/  BPT.TRAP 0x1 ;  /* 0x000000040000795c */ /* 0x000fe20000300000 */
.L_x_29:
[----:B------:R-:W-:Y:S01]  /*1c90*/  SHF.L.U32 R0, R173, 0x1f, RZ ;  /* 0x0000001fad007819 */ /* 0x000fe200000006ff */
[----:B------:R-:W-:Y:S01]  /*1ca0*/  UIADD3 UR39, UR44, UR39, URZ ;  /* 0x000000272c277290 */ /* 0x000fe2000fffe03f */
[----:B------:R-:W1:Y:S01]  /*1cb0*/  LDC R15, c[0x0][0x288] ;  /* 0x0000a200ff0f7b82 */ /* 0x000e620000000800 */
[----:B------:R-:W-:Y:S01]  /*1cc0*/  UISETP.GE.U32.AND UP1, UPT, UR44, 0x5, UPT ;  /* 0x000000052c00788c */ /* 0x000fe2000bf26070 */
[----:B------:R-:W-:Y:S01]  /*1cd0*/  IMAD.SHL.U32 R8, R156, 0x2, RZ ;  /* 0x000000029c087824 */ /* 0x000fe200078e00ff */
[----:B------:R-:W-:Y:S02]  /*1ce0*/  UISETP.GT.U32.AND UP0, UPT, UR39, 0x4, UPT ;  /* 0x000000042700788c */ /* 0x000fe4000bf04070 */
[----:B------:R-:W-:Y:S02]  /*1cf0*/  UIMAD.WIDE.U32 UR4, UR39, -0x33333333, URZ ;  /* 0xcccccccd270478a5 */ /* 0x000fe4000f8e003f */
[----:B------:R-:W-:Y:S01]  /*1d00*/  UISETP.LT.U32.AND UP0, UPT, UR44, 0x5, UP0 ;  /* 0x000000052c00788c */ /* 0x000fe20008701070 */
[----:B------:R-:W2:Y:S01]  /*1d10*/  SYNCS.PHASECHK.TRANS64.TRYWAIT P0, [R157+UR42+0x10], R0 ;  /* 0x000010009d0075a7 */ /* 0x000ea2000800016a */
[----:B------:R-:W-:Y:S01]  /*1d20*/  USHF.R.U32.HI UR4, URZ, 0x2, UR5 ;  /* 0x000000023f047899 */ /* 0x000fe20008011605 */
[----:B------:R-:W-:Y:S01]  /*1d30*/  SHF.R.S32.HI R9, RZ, 0x1f, R8 ;  /* 0x0000001fff097819 */ /* 0x000fe20000011408 */
[----:B------:R-:W-:-:S02]  /*1d40*/  USEL UR6, URZ, 0x1, !UP0 ;  /* 0x000000013f067887 */ /* 0x000fc4000c000000 */
[----:B------:R-:W-:Y:S02]  /*1d50*/  UIMAD UR39, UR4, -0x5, UR39 ;  /* 0xfffffffb042778a4 */ /* 0x000fe4000f8e0227 */
[----:B------:R-:W-:-:S04]  /*1d60*/  ULOP3.LUT UR38, UR38, UR6, URZ, 0x3c, !UPT ;  /* 0x0000000626267292 */ /* 0x000fc8000f8e3c3f */
[----:B------:R-:W-:Y:S01]  /*1d70*/  @UP1 ULOP3.LUT UR38, UR38, 0x1, UR4, 0x78, !UPT ;  /* 0x0000000126261892 */ /* 0x000fe2000f8e7804 */
[----:B-12---:R-:W-:Y:S11]  /*1d80*/  @!P0 BRA `(.L_x_31) ;  /* 0x0000009400508947 */ /* 0x006ff60003800000 */
.L_x_314:
[----:B------:R-:W-:Y:S01]  /*1d90*/  IMAD.SHL.U32 R14, R19, 0x40, RZ ;  /* 0x00000040130e7824 */ /* 0x000fe200078e00ff */
[----:B------:R-:W-:Y:S01]  /*1da0*/  ULDC UR6, c[0x0][0x284] ;  /* 0x0000a10000067ab9 */ /* 0x000fe20000000800 */
[----:B0-----:R-:W-:Y:S01]  /*1db0*/  IMAD.SHL.U32 R12, R22, 0x100, RZ ;  /* 0x00000100160c7824 */ /* 0x001fe200078e00ff */
[----:B------:R-:W-:Y:S01]  /*1dc0*/  SHF.R.S32.HI R165, RZ, 0x1f, R2 ;  /* 0x0000001fffa57819 */ /* 0x000fe20000011402 */
[----:B------:R-:W-:Y:S01]  /*1dd0*/  ULDC.64 UR4, c[0x0][0x5d0] ;  /* 0x0001740000047ab9 */ /* 0x000fe20000000a00 */
[----:B------:R-:W-:Y:S01]  /*1de0*/  ISETP.GE.AND P0, PT, R14, UR6, PT ;  /* 0x000000060e007c0c */ /* 0x000fe2000bf06270 */
[----:B------:R-:W-:Y:S01]  /*1df0*/  IMAD.WIDE.U32 R4, R2, UR4, R8 ;  /* 0x0000000402047c25 */ /* 0x000fe2000f8e0008 */
[----:B------:R-:W-:Y:S02]  /*1e00*/  SHF.R.S32.HI R13, RZ, 0x1f, R12 ;  /* 0x0000001fff0d7819 */ /* 0x000fe4000001140c */
[C---:B------:R-:W-:Y:S01]  /*1e10*/  ISETP.GE.OR P0, PT, R12.reuse, R15, P0 ;  /* 0x0000000f0c00720c */ /* 0x040fe20000706670 */
[----:B------:R-:W-:Y:S01]  /*1e20*/  IMAD R3, R165, UR4, RZ ;  /* 0x00000004a5037c24 */ /* 0x000fe2000f8e02ff */
[----:B------:R-:W-:-:S03]  /*1e30*/  IADD3 R6, P1, R12, R4, RZ ;  /* 0x000000040c067210 */ /* 0x000fc60007f3e0ff */
[----:B------:R-:W-:-:S05]  /*1e40*/  IMAD R3, R2, UR5, R3 ;  /* 0x0000000502037c24 */ /* 0x000fca000f8e0203 */
[----:B------:R-:W-:-:S03]  /*1e50*/  IADD3.X R7, R13, R5, R3, P1, !PT ;  /* 0x000000050d077210 */ /* 0x000fc60000ffe403 */
[----:B------:R-:W-:Y:S05]  /*1e60*/  @P0 BRA `(.L_x_32) ;  /* 0x0000007c000c0947 */ /* 0x000fea0003800000 */
[----:B------:R-:W0:Y:S01]  /*1e70*/  LDC.64 R10, c[0x0][0x5c8] ;  /* 0x00017200ff0a7b82 */ /* 0x000e220000000a00 */
[----:B-----5:R-:W-:Y:S01]  /*1e80*/  FSETP.NEU.AND P0, PT, R152, RZ, PT ;  /* 0x000000ff9800720b */ /* 0x020fe20003f0d000 */
[----:B------:R-:W-:Y:S01]  /*1e90*/  IMAD R3, R156, -0x2, R15 ;  /* 0xfffffffe9c037824 */ /* 0x000fe200078e020f */
[----:B------:R-:W-:Y:S01]  /*1ea0*/  BSSY B0, `(.L_x_32) ;  /* 0x00007bf000007945 */ /* 0x000fe20003800000 */
[----:B------:R-:W-:-:S04]  /*1eb0*/  IMAD.WIDE R162, R19, 0x40, R154 ;  /* 0x0000004013a27825 */ /* 0x000fc800078e029a */
[----:B-1----:R-:W-:Y:S02]  /*1ec0*/  IMAD.IADD R0, R3, 0x1, -R12 ;  /* 0x0000000103007824 */ /* 0x002fe400078e0a0c */
[----:B------:R-:W-:-:S03]  /*1ed0*/  IMAD.IADD R3, R161, 0x1, -R14 ;  /* 0x00000001a1037824 */ /* 0x000fc600078e0a0e */
[----:B------:R-:W-:-:S04]  /*1ee0*/  ISETP.GT.AND P2, PT, R0, RZ, PT ;  /* 0x000000ff0000720c */ /* 0x000fc80003f44270 */
[----:B------:R-:W-:Y:S01]  /*1ef0*/  ISETP.GT.AND P1, PT, R3, RZ, P2 ;  /* 0x000000ff0300720c */ /* 0x000fe20001724270 */
[-C--:B0-----:R-:W-:Y:S02]  /*1f00*/  IMAD R4, R163, R10.reuse, RZ ;  /* 0x0000000aa3047224 */ /* 0x081fe400078e02ff */
[----:B------:R-:W-:-:S04]  /*1f10*/  IMAD.WIDE.U32 R6, R162, R10, R6 ;  /* 0x0000000aa2067225 */ /* 0x000fc800078e0006 */
[----:B------:R-:W-:-:S04]  /*1f20*/  IMAD R5, R162, R11, R4 ;  /* 0x0000000ba2057224 */ /* 0x000fc800078e0204 */
[----:B------:R-:W-:Y:S01]  /*1f30*/  IMAD.IADD R179, R7, 0x1, R5 ;  /* 0x0000000107b37824 */ /* 0x000fe200078e0205 */
[----:B------:R-:W-:Y:S06]  /*1f40*/  @!P0 BRA `(.L_x_33) ;  /* 0x0000005400a08947 */ /* 0x000fec0003800000 */
[----:B------:R-:W0:Y:S01]  /*1f50*/  LDC.64 R20, c[0x0][0x5b8] ;  /* 0x00016e00ff147b82 */ /* 0x000e220000000a00 */
[----:B------:R-:W-:-:S07]  /*1f60*/  ULDC.64 UR4, c[0x0][0x5c0] ;  /* 0x0001700000047ab9 */ /* 0x000fce0000000a00 */
[----:B------:R-:W1:Y:S08]  /*1f70*/  LDC.64 R166, c[0x0][0x5b0] ;  /* 0x00016c00ffa67b82 */ /* 0x000e700000000a00 */
[----:B------:R-:W2:Y:S01]  /*1f80*/  LDC.64 R14, c[0x0][0x5a8] ;  /* 0x00016a00ff0e7b82 */ /* 0x000ea20000000a00 */
[-C--:B0-----:R-:W-:Y:S02]  /*1f90*/  IMAD R7, R165, R20.reuse, RZ ;  /* 0x00000014a5077224 */ /* 0x081fe400078e02ff */
[----:B------:R-:W-:-:S04]  /*1fa0*/  IMAD.WIDE.U32 R4, R2, R20, R8 ;  /* 0x0000001402047225 */ /* 0x000fc800078e0008 */
[----:B------:R-:W-:Y:S01]  /*1fb0*/  IMAD R175, R2, R21, R7 ;  /* 0x0000001502af7224 */ /* 0x000fe200078e0207 */
[----:B------:R-:W-:Y:S01]  /*1fc0*/  IADD3 R164, P0, R12, R4, RZ ;  /* 0x000000040ca47210 */ /* 0x000fe20007f1e0ff */
[----:B-1----:R-:W-:-:S03]  /*1fd0*/  IMAD R4, R163, R166, RZ ;  /* 0x000000a6a3047224 */ /* 0x002fc600078e02ff */
[----:B------:R-:W-:Y:S01]  /*1fe0*/  IADD3.X R165, R13, R5, R175, P0, !PT ;  /* 0x000000050da57210 */ /* 0x000fe200007fe4af */
[C---:B------:R-:W-:Y:S02]  /*1ff0*/  IMAD R177, R162.reuse, R167, R4 ;  /* 0x000000a7a2b17224 */ /* 0x040fe400078e0204 */
[----:B------:R-:W-:-:S04]  /*2000*/  IMAD.WIDE.U32 R4, R162, R166, R164 ;  /* 0x000000a6a2047225 */ /* 0x000fc800078e00a4 */
[----:B------:R-:W-:Y:S01]  /*2010*/  IMAD.IADD R5, R5, 0x1, R177 ;  /* 0x0000000105057824 */ /* 0x000fe200078e02b1 */
[----:B--2---:R-:W-:-:S04]  /*2020*/  LEA R168, P0, R4, R14, 0x1 ;  /* 0x0000000e04a87211 */ /* 0x004fc800078008ff */
[----:B------:R-:W-:-:S05]  /*2030*/  LEA.HI.X R169, R4, R15, R5, 0x1, P0 ;  /* 0x0000000f04a97211 */ /* 0x000fca00000f0c05 */
[----:B------:R0:W2:Y:S01]  /*2040*/  @P1 LDG.E.LTC128B.U16 R19, desc[UR36][R168.64] ;  /* 0x00000024a8131981 */ /* 0x0000a2000c1e1520 */
[----:B------:R-:W-:Y:S01]  /*2050*/  IMAD.WIDE.U32 R4, R162, R166, R12 ;  /* 0x000000a6a2047225 */ /* 0x000fe200078e000c */
[----:B------:R-:W-:Y:S02]  /*2060*/  BSSY B1, `(.L_x_34) ;  /* 0x0000014000017945 */ /* 0x000fe40003800000 */
[----:B------:R-:W-:-:S04]  /*2070*/  IADD3 R170, P0, R8, R4, RZ ;  /* 0x0000000408aa7210 */ /* 0x000fc80007f1e0ff */
[----:B------:R-:W-:Y:S01]  /*2080*/  IADD3.X R171, R9, R177, R5, P0, !PT ;  /* 0x000000b109ab7210 */ /* 0x000fe200007fe405 */
[----:B0-----:R-:W-:Y:S01]  /*2090*/  IMAD.SHL.U32 R168, R166, 0x8, RZ ;  /* 0x00000008a6a87824 */ /* 0x001fe200078e00ff */
[----:B------:R-:W-:Y:S02]  /*20a0*/  LEA R4, P0, R6, UR4, 0x1 ;  /* 0x0000000406047c11 */ /* 0x000fe4000f8008ff */
[----:B------:R-:W-:Y:S01]  /*20b0*/  SHF.L.U64.HI R169, R166, 0x3, R167 ;  /* 0x00000003a6a97819 */ /* 0x000fe200000102a7 */
[----:B------:R-:W-:Y:S01]  /*20c0*/  IMAD.WIDE.U32 R170, R2, R20, R170 ;  /* 0x0000001402aa7225 */ /* 0x000fe200078e00aa */
[----:B------:R-:W-:Y:S02]  /*20d0*/  LEA.HI.X R5, R6, UR5, R179, 0x1, P0 ;  /* 0x0000000506057c11 */ /* 0x000fe400080f0cb3 */
[----:B------:R-:W-:Y:S02]  /*20e0*/  ISETP.GT.AND P0, PT, R0, 0x1, PT ;  /* 0x000000010000780c */ /* 0x000fe40003f04270 */
[----:B------:R-:W-:-:S02]  /*20f0*/  LEA R6, P4, R170, R14, 0x1 ;  /* 0x0000000eaa067211 */ /* 0x000fc400078808ff */
[----:B------:R-:W-:Y:S01]  /*2100*/  ISETP.GT.AND P3, PT, R3, RZ, P0 ;  /* 0x000000ff0300720c */ /* 0x000fe20000764270 */
[----:B--2---:R-:W-:-:S04]  /*2110*/  IMAD.U32 R7, R19, 0x10000, RZ ;  /* 0x0001000013077824 */ /* 0x004fc800078e00ff */
[----:B------:R-:W-:-:S04]  /*2120*/  FMUL R7, R7, R152 ;  /* 0x0000009807077220 */ /* 0x000fc80000400000 */
[----:B------:R-:W-:-:S05]  /*2130*/  FFMA R7, R24, R153, R7 ;  /* 0x0000009918077223 */ /* 0x000fca0000000007 */
[----:B------:R-:W-:Y:S01]  /*2140*/  F2FP.BF16.F32.PACK_AB R21, RZ, R7 ;  /* 0x00000007ff15723e */ /* 0x000fe200000010ff */
[----:B------:R-:W-:-:S04]  /*2150*/  IMAD.IADD R7, R175, 0x1, R171 ;  /* 0x00000001af077824 */ /* 0x000fc800078e02ab */
[----:B------:R0:W-:Y:S01]  /*2160*/  @P1 STG.E.U16 desc[UR36][R4.64], R21 ;  /* 0x0000001504001986 */ /* 0x0001e2000c101524 */
[----:B------:R-:W-:Y:S01]  /*2170*/  LEA.HI.X R7, R170, R15, R7, 0x1, P4 ;  /* 0x0000000faa077211 */ /* 0x000fe200020f0c07 */
[----:B------:R-:W-:Y:S06]  /*2180*/  @!P3 BRA `(.L_x_35) ;  /* 0x000000000004b947 */ /* 0x000fec0003800000 */
[----:B------:R1:W5:Y:S02]  /*2190*/  LDG.E.LTC128B.U16 R19, desc[UR36][R6.64+0x2] ;  /* 0x0000022406137981 */ /* 0x000364000c1e1520 */
.L_x_35:
[----:B------:R-:W-:Y:S05]  /*21a0*/  BSYNC B1 ;  /* 0x0000000000017941 */ /* 0x000fea0003800000 */
.L_x_34:
[----:B0----5:R-:W-:Y:S01]  /*21b0*/  IMAD.U32 R21, R19, 0x10000, RZ ;  /* 0x0001000013157824 */ /* 0x021fe200078e00ff */
[----:B------:R-:W-:Y:S01]  /*21c0*/  ISETP.GT.AND P2, PT, R3, 0x8, P2 ;  /* 0x000000080300780c */ /* 0x000fe20001744270 */
[----:B------:R-:W-:-:S04]  /*21d0*/  IMAD.WIDE.U32 R168, R162, R166, R168 ;  /* 0x000000a6a2a87225 */ /* 0x000fc800078e00a8 */
[----:B------:R-:W-:Y:S01]  /*21e0*/  FMUL R22, R21, R152 ;  /* 0x0000009815167220 */ /* 0x000fe20000400000 */
[----:B------:R-:W-:Y:S01]  /*21f0*/  IMAD.IADD R177, R177, 0x1, R169 ;  /* 0x00000001b1b17824 */ /* 0x000fe200078e02a9 */
[----:B------:R-:W-:Y:S02]  /*2200*/  IADD3 R21, P1, R164, R168, RZ ;  /* 0x000000a8a4157210 */ /* 0x000fe40007f3e0ff */
[----:B------:R-:W-:-:S03]  /*2210*/  FFMA R22, R25, R153, R22 ;  /* 0x0000009919167223 */ /* 0x000fc60000000016 */
[----:B------:R-:W-:Y:S01]  /*2220*/  IMAD.X R164, R177, 0x1, R165, P1 ;  /* 0x00000001b1a47824 */ /* 0x000fe200008e06a5 */
[C---:B------:R-:W-:Y:S02]  /*2230*/  LEA R24, P1, R21.reuse, R14, 0x1 ;  /* 0x0000000e15187211 */ /* 0x040fe400078208ff */
[----:B------:R-:W-:Y:S02]  /*2240*/  F2FP.BF16.F32.PACK_AB R22, RZ, R22 ;  /* 0x00000016ff16723e */ /* 0x000fe400000010ff */
[----:B------:R-:W-:Y:S02]  /*2250*/  LEA.HI.X R25, R21, R15, R164, 0x1, P1 ;  /* 0x0000000f15197211 */ /* 0x000fe400008f0ca4 */
[----:B------:R-:W-:Y:S02]  /*2260*/  PRMT R21, R22, 0x7610, R21 ;  /* 0x0000761016157816 */ /* 0x000fe40000000015 */
[----:B------:R-:W-:-:S03]  /*2270*/  PRMT R22, R19, 0x7610, R22 ;  /* 0x0000761013167816 */ /* 0x000fc60000000016 */
[----:B------:R0:W-:Y:S04]  /*2280*/  @P3 STG.E.U16 desc[UR36][R4.64+0x2], R21 ;  /* 0x0000021504003986 */ /* 0x0001e8000c101524 */
[----:B------:R-:W2:Y:S01]  /*2290*/  @P2 LDG.E.LTC128B.U16 R22, desc[UR36][R24.64] ;  /* 0x0000002418162981 */ /* 0x000ea2000c1e1520 */
[----:B------:R-:W-:Y:S01]  /*22a0*/  IADD3 R8, P1, P3, R8, R168, R12 ;  /* 0x000000a808087210 */ /* 0x000fe20007b3e00c */
[----:B------:R-:W-:Y:S01]  /*22b0*/  BSSY B1, `(.L_x_36) ;  /* 0x0000011000017945 */ /* 0x000fe20003800000 */
[C---:B------:R-:W-:Y:S02]  /*22c0*/  SHF.L.U64.HI R11, R10.reuse, 0x4, R11 ;  /* 0x000000040a0b7819 */ /* 0x040fe4000001020b */
[----:B------:R-:W-:Y:S02]  /*22d0*/  IADD3.X R9, R9, R177, R13, P1, P3 ;  /* 0x000000b109097210 */ /* 0x000fe40000fe640d */
[----:B------:R-:W-:-:S02]  /*22e0*/  LEA R10, P1, R10, R4, 0x4 ;  /* 0x000000040a0a7211 */ /* 0x000fc400078220ff */
[----:B------:R-:W-:Y:S01]  /*22f0*/  ISETP.GT.AND P0, PT, R3, 0x8, P0 ;  /* 0x000000080300780c */ /* 0x000fe20000704270 */
[----:B0-----:R-:W-:-:S04]  /*2300*/  IMAD.WIDE.U32 R20, R2, R20, R8 ;  /* 0x0000001402147225 */ /* 0x001fc800078e0008 */
[----:B------:R-:W-:Y:S01]  /*2310*/  IMAD.X R11, R11, 0x1, R5, P1 ;  /* 0x000000010b0b7824 */ /* 0x000fe200008e0605 */
[----:B------:R-:W-:Y:S01]  /*2320*/  LEA R8, P3, R20, R14, 0x1 ;  /* 0x0000000e14087211 */ /* 0x000fe200078608ff */
[----:B------:R-:W-:-:S05]  /*2330*/  IMAD.IADD R2, R175, 0x1, R21 ;  /* 0x00000001af027824 */ /* 0x000fca00078e0215 */
[----:B------:R-:W-:Y:S01]  /*2340*/  LEA.HI.X R9, R20, R15, R2, 0x1, P3 ;  /* 0x0000000f14097211 */ /* 0x000fe200018f0c02 */
[----:B--2---:R-:W-:-:S04]  /*2350*/  IMAD.U32 R19, R22, 0x10000, RZ ;  /* 0x0001000016137824 */ /* 0x004fc800078e00ff */
[----:B------:R-:W-:-:S04]  /*2360*/  FMUL R19, R19, R152 ;  /* 0x0000009813137220 */ /* 0x000fc80000400000 */
[----:B------:R-:W-:-:S05]  /*2370*/  FFMA R19, R26, R153, R19 ;  /* 0x000000991a137223 */ /* 0x000fca0000000013 */
[----:B------:R-:W-:-:S05]  /*2380*/  F2FP.BF16.F32.PACK_AB R19, RZ, R19 ;  /* 0x00000013ff13723e */ /* 0x000fca00000010ff */
[----:B------:R0:W-:Y:S01]  /*2390*/  @P2 STG.E.U16 desc[UR36][R10.64], R19 ;  /* 0x000000130a002986 */ /* 0x0001e2000c101524 */
[----:B------:R-:W-:Y:S05]  /*23a0*/  @!P0 BRA `(.L_x_37) ;  /* 0x0000000000048947 */ /* 0x000fea0003800000 */
[----:B------:R2:W5:Y:S02]  /*23b0*/  LDG.E.LTC128B.U16 R22, desc[UR36][R8.64+0x2] ;  /* 0x0000022408167981 */ /* 0x000564000c1e1520 */
.L_x_37:
[----:B------:R-:W-:Y:S05]  /*23c0*/  BSYNC B1 ;  /* 0x0000000000017941 */ /* 0x000fea0003800000 */
.L_x_36:
[----:B-----5:R-:W-:Y:S01]  /*23d0*/  IMAD.U32 R13, R22, 0x10000, RZ ;  /* 0x00010000160d7824 */ /* 0x020fe200078e00ff */
[----:B------:R-:W-:Y:S01]  /*23e0*/  ISETP.GT.AND P1, PT, R0, 0x8, PT ;  /* 0x000000080000780c */ /* 0x000fe20003f24270 */
[----:B------:R-:W-:Y:S02]  /*23f0*/  BSSY B1, `(.L_x_38) ;  /* 0x0000008000017945 */ /* 0x000fe40003800000 */
[----:B------:R-:W-:Y:S01]  /*2400*/  FMUL R2, R13, R152 ;  /* 0x000000980d027220 */ /* 0x000fe20000400000 */
[----:B------:R-:W-:-:S03]  /*2410*/  ISETP.GT.AND P2, PT, R3, RZ, P1 ;  /* 0x000000ff0300720c */ /* 0x000fc60000f44270 */
[----:B------:R-:W-:-:S05]  /*2420*/  FFMA R2, R27, R153, R2 ;  /* 0x000000991b027223 */ /* 0x000fca0000000002 */
[----:B------:R-:W-:-:S05]  /*2430*/  F2FP.BF16.F32.PACK_AB R2, RZ, R2 ;  /* 0x00000002ff02723e */ /* 0x000fca00000010ff */
[----:B------:R3:W-:Y:S01]  /*2440*/  @P0 STG.E.U16 desc[UR36][R10.64+0x2], R2 ;  /* 0x000002020a000986 */ /* 0x0007e2000c101524 */
[----:B------:R-:W-:Y:S05]  /*2450*/  @!P2 BRA `(.L_x_39) ;  /* 0x000000000004a947 */ /* 0x000fea0003800000 */
[----:B------:R4:W5:Y:S02]  /*2460*/  LDG.E.LTC128B.U16 R22, desc[UR36][R6.64+0x10] ;  /* 0x0000102406167981 */ /* 0x000964000c1e1520 */
.L_x_39:
[----:B------:R-:W-:Y:S05]  /*2470*/  BSYNC B1 ;  /* 0x0000000000017941 */ /* 0x000fea0003800000 */
.L_x_38:
        /* <DEDUP_REMOVED lines=10> */
.L_x_41:
[----:B------:R-:W-:Y:S05]  /*2520*/  BSYNC B1 ;  /* 0x0000000000017941 */ /* 0x000fea0003800000 */
.L_x_40:
[----:B0----5:R-:W-:Y:S01]  /*2530*/  IMAD.U32 R13, R22, 0x10000, RZ ;  /* 0x00010000160d7824 */ /* 0x021fe200078e00ff */
[----:B------:R-:W-:Y:S01]  /*2540*/  ISETP.GT.AND P1, PT, R3, 0x8, P1 ;  /* 0x000000080300780c */ /* 0x000fe20000f24270 */
[----:B------:R-:W-:Y:S02]  /*2550*/  BSSY B1, `(.L_x_42) ;  /* 0x0000007000017945 */ /* 0x000fe40003800000 */
[----:B---3--:R-:W-:-:S04]  /*2560*/  FMUL R2, R13, R152 ;  /* 0x000000980d027220 */ /* 0x008fc80000400000 */
[----:B------:R-:W-:-:S05]  /*2570*/  FFMA R2, R29, R153, R2 ;  /* 0x000000991d027223 */ /* 0x000fca0000000002 */
[----:B------:R-:W-:-:S05]  /*2580*/  F2FP.BF16.F32.PACK_AB R2, RZ, R2 ;  /* 0x00000002ff02723e */ /* 0x000fca00000010ff */
[----:B------:R0:W-:Y:S01]  /*2590*/  @P3 STG.E.U16 desc[UR36][R4.64+0x12], R2 ;  /* 0x0000120204003986 */ /* 0x0001e2000c101524 */
[----:B------:R-:W-:Y:S05]  /*25a0*/  @!P1 BRA `(.L_x_43) ;  /* 0x0000000000049947 */ /* 0x000fea0003800000 */
[----:B------:R3:W5:Y:S02]  /*25b0*/  LDG.E.LTC128B.U16 R22, desc[UR36][R8.64+0x10] ;  /* 0x0000102408167981 */ /* 0x000764000c1e1520 */
.L_x_43:
[----:B------:R-:W-:Y:S05]  /*25c0*/  BSYNC B1 ;  /* 0x0000000000017941 */ /* 0x000fea0003800000 */
.L_x_42:
[----:B-----5:R-:W-:Y:S01]  /*25d0*/  IMAD.U32 R13, R22, 0x10000, RZ ;  /* 0x00010000160d7824 */ /* 0x020fe200078e00ff */
[----:B------:R-:W-:Y:S01]  /*25e0*/  ISETP.GT.AND P0, PT, R3, 0x8, P0 ;  /* 0x000000080300780c */ /* 0x000fe20000704270 */
[----:B------:R-:W-:Y:S02]  /*25f0*/  BSSY B1, `(.L_x_44) ;  /* 0x0000007000017945 */ /* 0x000fe40003800000 */
[----:B------:R-:W-:-:S04]  /*2600*/  FMUL R13, R13, R152 ;  /* 0x000000980d0d7220 */ /* 0x000fc80000400000 */
[----:B------:R-:W-:-:S05]  /*2610*/  FFMA R13, R30, R153, R13 ;  /* 0x000000991e0d7223 */ /* 0x000fca000000000d */
[----:B------:R-:W-:-:S05]  /*2620*/  F2FP.BF16.F32.PACK_AB R13, RZ, R13 ;  /* 0x0000000dff0d723e */ /* 0x000fca00000010ff */
[----:B------:R0:W-:Y:S01]  /*2630*/  @P1 STG.E.U16 desc[UR36][R10.64+0x10], R13 ;  /* 0x0000100d0a001986 */ /* 0x0001e2000c101524 */
[----:B------:R-:W-:Y:S05]  /*2640*/  @!P0 BRA `(.L_x_45) ;  /* 0x0000000000048947 */ /* 0x000fea0003800000 */
[----:B------:R0:W5:Y:S02]  /*2650*/  LDG.E.LTC128B.U16 R22, desc[UR36][R8.64+0x12] ;  /* 0x0000122408167981 */ /* 0x000164000c1e1520 */
.L_x_45:
[----:B------:R-:W-:Y:S05]  /*2660*/  BSYNC B1 ;  /* 0x0000000000017941 */ /* 0x000fea0003800000 */
.L_x_44:
[----:B0----5:R-:W-:Y:S01]  /*2670*/  IMAD.U32 R13, R22, 0x10000, RZ ;  /* 0x00010000160d7824 */ /* 0x021fe200078e00ff */
        /* <DEDUP_REMOVED lines=9> */
.L_x_47:
[----:B------:R-:W-:Y:S05]  /*2710*/  BSYNC B1 ;  /* 0x0000000000017941 */ /* 0x000fea0003800000 */
.L_x_46:
        /* <DEDUP_REMOVED lines=10> */
.L_x_49:
[----:B------:R-:W-:Y:S05]  /*27c0*/  BSYNC B1 ;  /* 0x0000000000017941 */ /* 0x000fea0003800000 */
.L_x_48:
[----:B0----5:R-:W-:Y:S01]  /*27d0*/  IMAD.U32 R13, R22, 0x10000, RZ ;  /* 0x00010000160d7824 */ /* 0x021fe200078e00ff */
        /* <DEDUP_REMOVED lines=8> */
.L_x_51:
[----:B------:R-:W-:Y:S05]  /*2860*/  BSYNC B1 ;  /* 0x0000000000017941 */ /* 0x000fea0003800000 */
.L_x_50:
        /* <DEDUP_REMOVED lines=9> */
.L_x_53:
[----:B------:R-:W-:Y:S05]  /*2900*/  BSYNC B1 ;  /* 0x0000000000017941 */ /* 0x000fea0003800000 */
.L_x_52:
        /* <DEDUP_REMOVED lines=10> */
.L_x_55:
[----:B------:R-:W-:Y:S05]  /*29b0*/  BSYNC B1 ;  /* 0x0000000000017941 */ /* 0x000fea0003800000 */
.L_x_54:
        /* <DEDUP_REMOVED lines=10> */
.L_x_57:
[----:B------:R-:W-:Y:S05]  /*2a60*/  BSYNC B1 ;  /* 0x0000000000017941 */ /* 0x000fea0003800000 */
.L_x_56:
        /* <DEDUP_REMOVED lines=9> */
.L_x_59:
[----:B------:R-:W-:Y:S05]  /*2b00*/  BSYNC B1 ;  /* 0x0000000000017941 */ /* 0x000fea0003800000 */
.L_x_58:
        /* <DEDUP_REMOVED lines=9> */
.L_x_61:
[----:B------:R-:W-:Y:S05]  /*2ba0*/  BSYNC B1 ;  /* 0x0000000000017941 */ /* 0x000fea0003800000 */
.L_x_60:
        /* <DEDUP_REMOVED lines=10> */
.L_x_63:
[----:B------:R-:W-:Y:S05]  /*2c50*/  BSYNC B1 ;  /* 0x0000000000017941 */ /* 0x000fea0003800000 */
.L_x_62:
        /* <DEDUP_REMOVED lines=10> */
.L_x_65:
[----:B------:R-:W-:Y:S05]  /*2d00*/  BSYNC B1 ;  /* 0x0000000000017941 */ /* 0x000fea0003800000 */
.L_x_64:
        /* <DEDUP_REMOVED lines=9> */
.L_x_67:
[----:B------:R-:W-:Y:S05]  /*2da0*/  BSYNC B1 ;  /* 0x0000000000017941 */ /* 0x000fea0003800000 */
.L_x_66:
        /* <DEDUP_REMOVED lines=9> */
.L_x_69:
[----:B------:R-:W-:Y:S05]  /*2e40*/  BSYNC B1 ;  /* 0x0000000000017941 */ /* 0x000fea0003800000 */
.L_x_68:
        /* <DEDUP_REMOVED lines=10> */
.L_x_71:
[----:B------:R-:W-:Y:S05]  /*2ef0*/  BSYNC B1 ;  /* 0x0000000000017941 */ /* 0x000fea0003800000 */
.L_x_70:
        /* <DEDUP_REMOVED lines=10> */
.L_x_73:
[----:B------:R-:W-:Y:S05]  /*2fa0*/  BSYNC B1 ;  /* 0x0000000000017941 */ /* 0x000fea0003800000 */
.L_x_72:
        /* <DEDUP_REMOVED lines=9> */
.L_x_75:
[----:B------:R-:W-:Y:S05]  /*3040*/  BSYNC B1 ;  /* 0x0000000000017941 */ /* 0x000fea0003800000 */
.L_x_74:
        /* <DEDUP_REMOVED lines=9> */
.L_x_77:
[----:B------:R-:W-:Y:S05]  /*30e0*/  BSYNC B1 ;  /* 0x0000000000017941 */ /* 0x000fea0003800000 */
.L_x_76:
        /* <DEDUP_REMOVED lines=10> */
.L_x_79:
[----:B------:R-:W-:Y:S05]  /*3190*/  BSYNC B1 ;  /* 0x0000000000017941 */ /* 0x000fea0003800000 */
.L_x_78:
        /* <DEDUP_REMOVED lines=10> */
.L_x_81:
[----:B------:R-:W-:Y:S05]  /*3240*/  BSYNC B1 ;  /* 0x0000000000017941 */ /* 0x000fea0003800000 */
.L_x_80:
        /* <DEDUP_REMOVED lines=9> */
.L_x_83:
[----:B------:R-:W-:Y:S05]  /*32e0*/  BSYNC B1 ;  /* 0x0000000000017941 */ /* 0x000fea0003800000 */
.L_x_82:
        /* <DEDUP_REMOVED lines=9> */
.L_x_85:
[----:B------:R-:W-:Y:S05]  /*3380*/  BSYNC B1 ;  /* 0x0000000000017941 */ /* 0x000fea0003800000 */
.L_x_84:
        /* <DEDUP_REMOVED lines=10> */
.L_x_87:
[----:B------:R-:W-:Y:S05]  /*3430*/  BSYNC B1 ;  /* 0x0000000000017941 */ /* 0x000fea0003800000 */
.L_x_86:
        /* <DEDUP_REMOVED lines=10> */
.L_x_89:
[----:B------:R-:W-:Y:S05]  /*34e0*/  BSYNC B1 ;  /* 0x0000000000017941 */ /* 0x000fea0003800000 */
.L_x_88:
        /* <DEDUP_REMOVED lines=9> */
.L_x_91:
[----:B------:R-:W-:Y:S05]  /*3580*/  BSYNC B1 ;  /* 0x0000000000017941 */ /* 0x000fea0003800000 */
.L_x_90:
        /* <DEDUP_REMOVED lines=9> */
.L_x_93:
[----:B------:R-:W-:Y:S05]  /*3620*/  BSYNC B1 ;  /* 0x0000000000017941 */ /* 0x000fea0003800000 */
.L_x_92:
        /* <DEDUP_REMOVED lines=10> */
.L_x_95:
[----:B------:R-:W-:Y:S05]  /*36d0*/  BSYNC B1 ;  /* 0x0000000000017941 */ /* 0x000fea0003800000 */
.L_x_94:
        /* <DEDUP_REMOVED lines=10> */
.L_x_97:
[----:B------:R-:W-:Y:S05]  /*3780*/  BSYNC B1 ;  /* 0x0000000000017941 */ /* 0x000fea0003800000 */
.L_x_96:
        /* <DEDUP_REMOVED lines=9> */
.L_x_99:
[----:B------:R-:W-:Y:S05]  /*3820*/  BSYNC B1 ;  /* 0x0000000000017941 */ /* 0x000fea0003800000 */
.L_x_98:
        /* <DEDUP_REMOVED lines=9> */
.L_x_101:
[----:B------:R-:W-:Y:S05]  /*38c0*/  BSYNC B1 ;  /* 0x0000000000017941 */ /* 0x000fea0003800000 */
.L_x_100:
        /* <DEDUP_REMOVED lines=10> */
.L_x_103:
[----:B------:R-:W-:Y:S05]  /*3970*/  BSYNC B1 ;  /* 0x0000000000017941 */ /* 0x000fea0003800000 */
.L_x_102:
        /* <DEDUP_REMOVED lines=10> */
.L_x_105:
[----:B------:R-:W-:Y:S05]  /*3a20*/  BSYNC B1 ;  /* 0x0000000000017941 */ /* 0x000fea0003800000 */
.L_x_104:
        /* <DEDUP_REMOVED lines=9> */
.L_x_107:
[----:B------:R-:W-:Y:S05]  /*3ac0*/  BSYNC B1 ;  /* 0x0000000000017941 */ /* 0x000fea0003800000 */
.L_x_106:
        /* <DEDUP_REMOVED lines=9> */
.L_x_109:
[----:B------:R-:W-:Y:S05]  /*3b60*/  BSYNC B1 ;  /* 0x0000000000017941 */ /* 0x000fea0003800000 */
.L_x_108:
        /* <DEDUP_REMOVED lines=10> */
.L_x_111:
[----:B------:R-:W-:Y:S05]  /*3c10*/  BSYNC B1 ;  /* 0x0000000000017941 */ /* 0x000fea0003800000 */
.L_x_110:
        /* <DEDUP_REMOVED lines=10> */
.L_x_113:
[----:B------:R-:W-:Y:S05]  /*3cc0*/  BSYNC B1 ;  /* 0x0000000000017941 */ /* 0x000fea0003800000 */
.L_x_112:
        /* <DEDUP_REMOVED lines=9> */
.L_x_115:
[----:B------:R-:W-:Y:S05]  /*3d60*/  BSYNC B1 ;  /* 0x0000000000017941 */ /* 0x000fea0003800000 */
.L_x_114:
        /* <DEDUP_REMOVED lines=9> */
.L_x_117:
[----:B------:R-:W-:Y:S05]  /*3e00*/  BSYNC B1 ;  /* 0x0000000000017941 */ /* 0x000fea0003800000 */
.L_x_116:
        /* <DEDUP_REMOVED lines=10> */
.L_x_119:
[----:B------:R-:W-:Y:S05]  /*3eb0*/  BSYNC B1 ;  /* 0x0000000000017941 */ /* 0x000fea0003800000 */
.L_x_118:
        /* <DEDUP_REMOVED lines=10> */
.L_x_121:
[----:B------:R-:W-:Y:S05]  /*3f60*/  BSYNC B1 ;  /* 0x0000000000017941 */ /* 0x000fea0003800000 */
.L_x_120:
        /* <DEDUP_REMOVED lines=9> */
.L_x_123:
[----:B------:R-:W-:Y:S05]  /*4000*/  BSYNC B1 ;  /* 0x0000000000017941 */ /* 0x000fea0003800000 */
.L_x_122:
        /* <DEDUP_REMOVED lines=9> */
.L_x_125:
[----:B------:R-:W-:Y:S05]  /*40a0*/  BSYNC B1 ;  /* 0x0000000000017941 */ /* 0x000fea0003800000 */
.L_x_124:
        /* <DEDUP_REMOVED lines=10> */
.L_x_127:
[----:B------:R-:W-:Y:S05]  /*4150*/  BSYNC B1 ;  /* 0x0000000000017941 */ /* 0x000fea0003800000 */
.L_x_126:
        /* <DEDUP_REMOVED lines=10> */
.L_x_129:
[----:B------:R-:W-:Y:S05]  /*4200*/  BSYNC B1 ;  /* 0x0000000000017941 */ /* 0x000fea0003800000 */
.L_x_128:
        /* <DEDUP_REMOVED lines=9> */
.L_x_131:
[----:B------:R-:W-:Y:S05]  /*42a0*/  BSYNC B1 ;  /* 0x0000000000017941 */ /* 0x000fea0003800000 */
.L_x_130:
        /* <DEDUP_REMOVED lines=9> */
.L_x_133:
[----:B------:R-:W-:Y:S05]  /*4340*/  BSYNC B1 ;  /* 0x0000000000017941 */ /* 0x000fea0003800000 */
.L_x_132:
        /* <DEDUP_REMOVED lines=10> */
.L_x_135:
[----:B------:R-:W-:Y:S05]  /*43f0*/  BSYNC B1 ;  /* 0x0000000000017941 */ /* 0x000fea0003800000 */
.L_x_134:
        /* <DEDUP_REMOVED lines=10> */
.L_x_137:
[----:B------:R-:W-:Y:S05]  /*44a0*/  BSYNC B1 ;  /* 0x0000000000017941 */ /* 0x000fea0003800000 */
.L_x_136:
        /* <DEDUP_REMOVED lines=9> */
.L_x_139:
[----:B------:R-:W-:Y:S05]  /*4540*/  BSYNC B1 ;  /* 0x0000000000017941 */ /* 0x000fea0003800000 */
.L_x_138:
        /* <DEDUP_REMOVED lines=9> */
.L_x_141:
[----:B------:R-:W-:Y:S05]  /*45e0*/  BSYNC B1 ;  /* 0x0000000000017941 */ /* 0x000fea0003800000 */
.L_x_140:
        /* <DEDUP_REMOVED lines=10> */
.L_x_143:
[----:B------:R-:W-:Y:S05]  /*4690*/  BSYNC B1 ;  /* 0x0000000000017941 */ /* 0x000fea0003800000 */
.L_x_142:
        /* <DEDUP_REMOVED lines=10> */
.L_x_145:
[----:B------:R-:W-:Y:S05]  /*4740*/  BSYNC B1 ;  /* 0x0000000000017941 */ /* 0x000fea0003800000 */
.L_x_144:
        /* <DEDUP_REMOVED lines=9> */
.L_x_147:
[----:B------:R-:W-:Y:S05]  /*47e0*/  BSYNC B1 ;  /* 0x0000000000017941 */ /* 0x000fea0003800000 */
.L_x_146:
        /* <DEDUP_REMOVED lines=9> */
.L_x_149:
[----:B------:R-:W-:Y:S05]  /*4880*/  BSYNC B1 ;  /* 0x0000000000017941 */ /* 0x000fea0003800000 */
.L_x_148:
        /* <DEDUP_REMOVED lines=10> */
.L_x_151:
[----:B------:R-:W-:Y:S05]  /*4930*/  BSYNC B1 ;  /* 0x0000000000017941 */ /* 0x000fea0003800000 */
.L_x_150:
        /* <DEDUP_REMOVED lines=10> */
.L_x_153:
[----:B------:R-:W-:Y:S05]  /*49e0*/  BSYNC B1 ;  /* 0x0000000000017941 */ /* 0x000fea0003800000 */
.L_x_152:
        /* <DEDUP_REMOVED lines=9> */
.L_x_155:
[----:B------:R-:W-:Y:S05]  /*4a80*/  BSYNC B1 ;  /* 0x0000000000017941 */ /* 0x000fea0003800000 */
.L_x_154:
        /* <DEDUP_REMOVED lines=9> */
.L_x_157:
[----:B------:R-:W-:Y:S05]  /*4b20*/  BSYNC B1 ;  /* 0x0000000000017941 */ /* 0x000fea0003800000 */
.L_x_156:
        /* <DEDUP_REMOVED lines=10> */
.L_x_159:
[----:B------:R-:W-:Y:S05]  /*4bd0*/  BSYNC B1 ;  /* 0x0000000000017941 */ /* 0x000fea0003800000 */
.L_x_158:
        /* <DEDUP_REMOVED lines=10> */
.L_x_161:
[----:B------:R-:W-:Y:S05]  /*4c80*/  BSYNC B1 ;  /* 0x0000000000017941 */ /* 0x000fea0003800000 */
.L_x_160:
        /* <DEDUP_REMOVED lines=9> */
.L_x_163:
[----:B------:R-:W-:Y:S05]  /*4d20*/  BSYNC B1 ;  /* 0x0000000000017941 */ /* 0x000fea0003800000 */
.L_x_162:
        /* <DEDUP_REMOVED lines=9> */
.L_x_165:
[----:B------:R-:W-:Y:S05]  /*4dc0*/  BSYNC B1 ;  /* 0x0000000000017941 */ /* 0x000fea0003800000 */
.L_x_164:
        /* <DEDUP_REMOVED lines=10> */
.L_x_167:
[----:B------:R-:W-:Y:S05]  /*4e70*/  BSYNC B1 ;  /* 0x0000000000017941 */ /* 0x000fea0003800000 */
.L_x_166:
        /* <DEDUP_REMOVED lines=10> */
.L_x_169:
[----:B------:R-:W-:Y:S05]  /*4f20*/  BSYNC B1 ;  /* 0x0000000000017941 */ /* 0x000fea0003800000 */
.L_x_168:
        /* <DEDUP_REMOVED lines=9> */
.L_x_171:
[----:B------:R-:W-:Y:S05]  /*4fc0*/  BSYNC B1 ;  /* 0x0000000000017941 */ /* 0x000fea0003800000 */
.L_x_170:
        /* <DEDUP_REMOVED lines=9> */
.L_x_173:
[----:B------:R-:W-:Y:S05]  /*5060*/  BSYNC B1 ;  /* 0x0000000000017941 */ /* 0x000fea0003800000 */
.L_x_172:
        /* <DEDUP_REMOVED lines=10> */
.L_x_175:
[----:B------:R-:W-:Y:S05]  /*5110*/  BSYNC B1 ;  /* 0x0000000000017941 */ /* 0x000fea0003800000 */
.L_x_174:
        /* <DEDUP_REMOVED lines=10> */
.L_x_177:
[----:B------:R-:W-:Y:S05]  /*51c0*/  BSYNC B1 ;  /* 0x0000000000017941 */ /* 0x000fea0003800000 */
.L_x_176:
        /* <DEDUP_REMOVED lines=9> */
.L_x_179:
[----:B------:R-:W-:Y:S05]  /*5260*/  BSYNC B1 ;  /* 0x0000000000017941 */ /* 0x000fea0003800000 */
.L_x_178:
        /* <DEDUP_REMOVED lines=9> */
.L_x_181:
[----:B------:R-:W-:Y:S05]  /*5300*/  BSYNC B1 ;  /* 0x0000000000017941 */ /* 0x000fea0003800000 */
.L_x_180:
        /* <DEDUP_REMOVED lines=10> */
.L_x_183:
[----:B------:R-:W-:Y:S05]  /*53b0*/  BSYNC B1 ;  /* 0x0000000000017941 */ /* 0x000fea0003800000 */
.L_x_182:
        /* <DEDUP_REMOVED lines=10> */
.L_x_185:
[----:B------:R-:W-:Y:S05]  /*5460*/  BSYNC B1 ;  /* 0x0000000000017941 */ /* 0x000fea0003800000 */
.L_x_184:
        /* <DEDUP_REMOVED lines=9> */
.L_x_187:
[----:B------:R-:W-:Y:S05]  /*5500*/  BSYNC B1 ;  /* 0x0000000000017941 */ /* 0x000fea0003800000 */
.L_x_186:
        /* <DEDUP_REMOVED lines=9> */
.L_x_189:
[----:B------:R-:W-:Y:S05]  /*55a0*/  BSYNC B1 ;  /* 0x0000000000017941 */ /* 0x000fea0003800000 */
.L_x_188:
        /* <DEDUP_REMOVED lines=10> */
.L_x_191:
[----:B------:R-:W-:Y:S05]  /*5650*/  BSYNC B1 ;  /* 0x0000000000017941 */ /* 0x000fea0003800000 */
.L_x_190:
        /* <DEDUP_REMOVED lines=10> */
.L_x_193:
[----:B------:R-:W-:Y:S05]  /*5700*/  BSYNC B1 ;  /* 0x0000000000017941 */ /* 0x000fea0003800000 */
.L_x_192:
        /* <DEDUP_REMOVED lines=9> */
.L_x_195:
[----:B------:R-:W-:Y:S05]  /*57a0*/  BSYNC B1 ;  /* 0x0000000000017941 */ /* 0x000fea0003800000 */
.L_x_194:
        /* <DEDUP_REMOVED lines=9> */
.L_x_197:
[----:B------:R-:W-:Y:S05]  /*5840*/  BSYNC B1 ;  /* 0x0000000000017941 */ /* 0x000fea0003800000 */
.L_x_196:
        /* <DEDUP_REMOVED lines=10> */
.L_x_199:
[----:B------:R-:W-:Y:S05]  /*58f0*/  BSYNC B1 ;  /* 0x0000000000017941 */ /* 0x000fea0003800000 */
.L_x_198:
        /* <DEDUP_REMOVED lines=10> */
.L_x_201:
[----:B------:R-:W-:Y:S05]  /*59a0*/  BSYNC B1 ;  /* 0x0000000000017941 */ /* 0x000fea0003800000 */
.L_x_200:
        /* <DEDUP_REMOVED lines=9> */
.L_x_203:
[----:B------:R-:W-:Y:S05]  /*5a40*/  BSYNC B1 ;  /* 0x0000000000017941 */ /* 0x000fea0003800000 */
.L_x_202:
        /* <DEDUP_REMOVED lines=9> */
.L_x_205:
[----:B------:R-:W-:Y:S05]  /*5ae0*/  BSYNC B1 ;  /* 0x0000000000017941 */ /* 0x000fea0003800000 */
.L_x_204:
        /* <DEDUP_REMOVED lines=10> */
.L_x_207:
[----:B------:R-:W-:Y:S05]  /*5b90*/  BSYNC B1 ;  /* 0x0000000000017941 */ /* 0x000fea0003800000 */
.L_x_206:
        /* <DEDUP_REMOVED lines=10> */
.L_x_209:
[----:B------:R-:W-:Y:S05]  /*5c40*/  BSYNC B1 ;  /* 0x0000000000017941 */ /* 0x000fea0003800000 */
.L_x_208:
        /* <DEDUP_REMOVED lines=9> */
.L_x_211:
[----:B------:R-:W-:Y:S05]  /*5ce0*/  BSYNC B1 ;  /* 0x0000000000017941 */ /* 0x000fea0003800000 */
.L_x_210:
        /* <DEDUP_REMOVED lines=9> */
.L_x_213:
[----:B------:R-:W-:Y:S05]  /*5d80*/  BSYNC B1 ;  /* 0x0000000000017941 */ /* 0x000fea0003800000 */
.L_x_212:
        /* <DEDUP_REMOVED lines=10> */
.L_x_215:
[----:B------:R-:W-:Y:S05]  /*5e30*/  BSYNC B1 ;  /* 0x0000000000017941 */ /* 0x000fea0003800000 */
.L_x_214:
        /* <DEDUP_REMOVED lines=10> */
.L_x_217:
[----:B------:R-:W-:Y:S05]  /*5ee0*/  BSYNC B1 ;  /* 0x0000000000017941 */ /* 0x000fea0003800000 */
.L_x_216:
        /* <DEDUP_REMOVED lines=9> */
.L_x_219:
[----:B------:R-:W-:Y:S05]  /*5f80*/  BSYNC B1 ;  /* 0x0000000000017941 */ /* 0x000fea0003800000 */
.L_x_218:
        /* <DEDUP_REMOVED lines=9> */
.L_x_221:
[----:B------:R-:W-:Y:S05]  /*6020*/  BSYNC B1 ;  /* 0x0000000000017941 */ /* 0x000fea0003800000 */
.L_x_220:
        /* <DEDUP_REMOVED lines=10> */
.L_x_223:
[----:B------:R-:W-:Y:S05]  /*60d0*/  BSYNC B1 ;  /* 0x0000000000017941 */ /* 0x000fea0003800000 */
.L_x_222:
        /* <DEDUP_REMOVED lines=10> */
.L_x_225:
[----:B------:R-:W-:Y:S05]  /*6180*/  BSYNC B1 ;  /* 0x0000000000017941 */ /* 0x000fea0003800000 */
.L_x_224:
        /* <DEDUP_REMOVED lines=9> */
.L_x_227:
[----:B------:R-:W-:Y:S05]  /*6220*/  BSYNC B1 ;  /* 0x0000000000017941 */ /* 0x000fea0003800000 */
.L_x_226:
        /* <DEDUP_REMOVED lines=9> */
.L_x_229:
[----:B------:R-:W-:Y:S05]  /*62c0*/  BSYNC B1 ;  /* 0x0000000000017941 */ /* 0x000fea0003800000 */
.L_x_228:
        /* <DEDUP_REMOVED lines=10> */
.L_x_231:
[----:B------:R-:W-:Y:S05]  /*6370*/  BSYNC B1 ;  /* 0x0000000000017941 */ /* 0x000fea0003800000 */
.L_x_230:
        /* <DEDUP_REMOVED lines=10> */
.L_x_233:
[----:B------:R-:W-:Y:S05]  /*6420*/  BSYNC B1 ;  /* 0x0000000000017941 */ /* 0x000fea0003800000 */
.L_x_232:
        /* <DEDUP_REMOVED lines=9> */
.L_x_235:
[----:B------:R-:W-:Y:S05]  /*64c0*/  BSYNC B1 ;  /* 0x0000000000017941 */ /* 0x000fea0003800000 */
.L_x_234:
        /* <DEDUP_REMOVED lines=9> */
.L_x_237:
[----:B------:R-:W-:Y:S05]  /*6560*/  BSYNC B1 ;  /* 0x0000000000017941 */ /* 0x000fea0003800000 */
.L_x_236:
        /* <DEDUP_REMOVED lines=10> */
.L_x_239:
[----:B------:R-:W-:Y:S05]  /*6610*/  BSYNC B1 ;  /* 0x0000000000017941 */ /* 0x000fea0003800000 */
.L_x_238:
        /* <DEDUP_REMOVED lines=10> */
.L_x_241:
[----:B------:R-:W-:Y:S05]  /*66c0*/  BSYNC B1 ;  /* 0x0000000000017941 */ /* 0x000fea0003800000 */
.L_x_240:
        /* <DEDUP_REMOVED lines=9> */
.L_x_243:
[----:B------:R-:W-:Y:S05]  /*6760*/  BSYNC B1 ;  /* 0x0000000000017941 */ /* 0x000fea0003800000 */
.L_x_242:
        /* <DEDUP_REMOVED lines=9> */
.L_x_245:
[----:B------:R-:W-:Y:S05]  /*6800*/  BSYNC B1 ;  /* 0x0000000000017941 */ /* 0x000fea0003800000 */
.L_x_244:
        /* <DEDUP_REMOVED lines=10> */
.L_x_247:
[----:B------:R-:W-:Y:S05]  /*68b0*/  BSYNC B1 ;  /* 0x0000000000017941 */ /* 0x000fea0003800000 */
.L_x_246:
        /* <DEDUP_REMOVED lines=10> */
.L_x_249:
[----:B------:R-:W-:Y:S05]  /*6960*/  BSYNC B1 ;  /* 0x0000000000017941 */ /* 0x000fea0003800000 */
.L_x_248:
        /* <DEDUP_REMOVED lines=9> */
.L_x_251:
[----:B------:R-:W-:Y:S05]  /*6a00*/  BSYNC B1 ;  /* 0x0000000000017941 */ /* 0x000fea0003800000 */
.L_x_250:
        /* <DEDUP_REMOVED lines=9> */
.L_x_253:
[----:B------:R-:W-:Y:S05]  /*6aa0*/  BSYNC B1 ;  /* 0x0000000000017941 */ /* 0x000fea0003800000 */
.L_x_252:
        /* <DEDUP_REMOVED lines=10> */
.L_x_255:
[----:B------:R-:W-:Y:S05]  /*6b50*/  BSYNC B1 ;  /* 0x0000000000017941 */ /* 0x000fea0003800000 */
.L_x_254:
        /* <DEDUP_REMOVED lines=10> */
.L_x_257:
[----:B------:R-:W-:Y:S05]  /*6c00*/  BSYNC B1 ;  /* 0x0000000000017941 */ /* 0x000fea0003800000 */
.L_x_256:
        /* <DEDUP_REMOVED lines=9> */
.L_x_259:
[----:B------:R-:W-:Y:S05]  /*6ca0*/  BSYNC B1 ;  /* 0x0000000000017941 */ /* 0x000fea0003800000 */
.L_x_258:
        /* <DEDUP_REMOVED lines=9> */
.L_x_261:
[----:B------:R-:W-:Y:S05]  /*6d40*/  BSYNC B1 ;  /* 0x0000000000017941 */ /* 0x000fea0003800000 */
.L_x_260:
        /* <DEDUP_REMOVED lines=10> */
.L_x_263:
[----:B------:R-:W-:Y:S05]  /*6df0*/  BSYNC B1 ;  /* 0x0000000000017941 */ /* 0x000fea0003800000 */
.L_x_262:
        /* <DEDUP_REMOVED lines=10> */
.L_x_265:
[----:B------:R-:W-:Y:S05]  /*6ea0*/  BSYNC B1 ;  /* 0x0000000000017941 */ /* 0x000fea0003800000 */
.L_x_264:
        /* <DEDUP_REMOVED lines=9> */
.L_x_267:
[----:B------:R-:W-:Y:S05]  /*6f40*/  BSYNC B1 ;  /* 0x0000000000017941 */ /* 0x000fea0003800000 */
.L_x_266:
        /* <DEDUP_REMOVED lines=9> */
.L_x_269:
[----:B------:R-:W-:Y:S05]  /*6fe0*/  BSYNC B1 ;  /* 0x0000000000017941 */ /* 0x000fea0003800000 */
.L_x_268:
        /* <DEDUP_REMOVED lines=10> */
.L_x_271:
[----:B------:R-:W-:Y:S05]  /*7090*/  BSYNC B1 ;  /* 0x0000000000017941 */ /* 0x000fea0003800000 */
.L_x_270:
        /* <DEDUP_REMOVED lines=10> */
.L_x_273:
[----:B------:R-:W-:Y:S05]  /*7140*/  BSYNC B1 ;  /* 0x0000000000017941 */ /* 0x000fea0003800000 */
.L_x_272:
        /* <DEDUP_REMOVED lines=9> */
.L_x_275:
[----:B------:R-:W-:Y:S05]  /*71e0*/  BSYNC B1 ;  /* 0x0000000000017941 */ /* 0x000fea0003800000 */
.L_x_274:
        /* <DEDUP_REMOVED lines=9> */
.L_x_277:
[----:B------:R-:W-:Y:S05]  /*7280*/  BSYNC B1 ;  /* 0x0000000000017941 */ /* 0x000fea0003800000 */
.L_x_276:
        /* <DEDUP_REMOVED lines=10> */
.L_x_279:
[----:B------:R-:W-:Y:S05]  /*7330*/  BSYNC B1 ;  /* 0x0000000000017941 */ /* 0x000fea0003800000 */
.L_x_278:
        /* <DEDUP_REMOVED lines=10> */
.L_x_281:
[----:B------:R-:W-:Y:S05]  /*73e0*/  BSYNC B1 ;  /* 0x0000000000017941 */ /* 0x000fea0003800000 */
.L_x_280:
[----:B01--45:R-:W-:Y:S01]  /*73f0*/  IMAD.U32 R7, R22, 0x10000, RZ ;  /* 0x0001000016077824 */ /* 0x033fe200078e00ff */
        /* <DEDUP_REMOVED lines=8> */
.L_x_283:
[----:B------:R-:W-:Y:S05]  /*7480*/  BSYNC B1 ;  /* 0x0000000000017941 */ /* 0x000fea0003800000 */
.L_x_282:
[----:B0----5:R-:W-:Y:S01]  /*7490*/  IMAD.U32 R5, R22, 0x10000, RZ ;  /* 0x0001000016057824 */ /* 0x021fe200078e00ff */
[----:B------:R-:W-:Y:S01]  /*74a0*/  ISETP.GT.AND P0, PT, R3, 0x8, P0 ;  /* 0x000000080300780c */ /* 0x000fe20000704270 */
[----:B------:R-:W-:Y:S01]  /*74b0*/  @P1 IMAD.MOV.U32 R4, RZ, RZ, R10 ;  /* 0x000000ffff041224 */ /* 0x000fe200078e000a */
[----:B------:R-:W-:Y:S01]  /*74c0*/  BSSY B1, `(.L_x_284) ;  /* 0x0000009000017945 */ /* 0x000fe20003800000 */
[----:B------:R-:W-:-:S04]  /*74d0*/  FMUL R5, R5, R152 ;  /* 0x0000009805057220 */ /* 0x000fc80000400000 */
[----:B------:R-:W-:-:S05]  /*74e0*/  FFMA R5, R150, R153, R5 ;  /* 0x0000009996057223 */ /* 0x000fca0000000005 */
[----:B------:R-:W-:-:S04]  /*74f0*/  F2FP.BF16.F32.PACK_AB R5, RZ, R5 ;  /* 0x00000005ff05723e */ /* 0x000fc800000010ff */
[----:B------:R-:W-:Y:S01]  /*7500*/  PRMT R2, R5, 0x7610, R2 ;  /* 0x0000761005027816 */ /* 0x000fe20000000002 */
[----:B------:R-:W-:-:S05]  /*7510*/  @P1 IMAD.MOV.U32 R5, RZ, RZ, R11 ;  /* 0x000000ffff051224 */ /* 0x000fca00078e000b */
[----:B------:R0:W-:Y:S01]  /*7520*/  @P1 STG.E.U16 desc[UR36][R4.64+0x1f0], R2 ;  /* 0x0001f00204001986 */ /* 0x0001e2000c101524 */
[----:B------:R-:W-:Y:S05]  /*7530*/  @!P0 BRA `(.L_x_285) ;  /* 0x0000000000048947 */ /* 0x000fea0003800000 */
[----:B------:R4:W5:Y:S02]  /*7540*/  LDG.E.LTC128B.U16 R22, desc[UR36][R8.64+0x1f2] ;  /* 0x0001f22408167981 */ /* 0x000964000c1e1520 */
.L_x_285:
[----:B------:R-:W-:Y:S05]  /*7550*/  BSYNC B1 ;  /* 0x0000000000017941 */ /* 0x000fea0003800000 */
.L_x_284:
[----:B------:R-:W-:Y:S05]  /*7560*/  @!P0 BRA `(.L_x_286) ;  /* 0x0000002400488947 */ /* 0x000fea0003800000 */
[----:B-----5:R-:W-:-:S04]  /*7570*/  IMAD.U32 R3, R22, 0x10000, RZ ;  /* 0x0001000016037824 */ /* 0x020fc800078e00ff */
[----:B------:R-:W-:-:S04]  /*7580*/  FMUL R0, R3, R152 ;  /* 0x0000009803007220 */ /* 0x000fc80000400000 */
[----:B------:R-:W-:-:S05]  /*7590*/  FFMA R0, R151, R153, R0 ;  /* 0x0000009997007223 */ /* 0x000fca0000000000 */
[----:B------:R-:W-:-:S05]  /*75a0*/  F2FP.BF16.F32.PACK_AB R0, RZ, R0 ;  /* 0x00000000ff00723e */ /* 0x000fca00000010ff */
[----:B------:R0:W-:Y:S01]  /*75b0*/  STG.E.U16 desc[UR36][R10.64+0x1f2], R0 ;  /* 0x0001f2000a007986 */ /* 0x0001e2000c101524 */
[----:B------:R-:W-:Y:S05]  /*75c0*/  BRA `(.L_x_286) ;  /* 0x0000002400307947 */ /* 0x000fea0003800000 */
.L_x_33:
[----:B------:R-:W-:Y:S01]  /*75d0*/  ISETP.GT.AND P0, PT, R0, 0x1, PT ;  /* 0x000000010000780c */ /* 0x000fe20003f04270 */
[----:B------:R-:W-:Y:S01]  /*75e0*/  ULDC.64 UR4, c[0x0][0x5c0] ;  /* 0x0001700000047ab9 */ /* 0x000fe20000000a00 */
[-C--:B------:R-:W-:Y:S01]  /*75f0*/  FMUL R24, R24, R153.reuse ;  /* 0x0000009918187220 */ /* 0x080fe20000400000 */
[-C--:B------:R-:W-:Y:S01]  /*7600*/  FMUL R25, R25, R153.reuse ;  /* 0x0000009919197220 */ /* 0x080fe20000400000 */
[----:B------:R-:W-:Y:S01]  /*7610*/  ISETP.GT.AND P3, PT, R3, RZ, P0 ;  /* 0x000000ff0300720c */ /* 0x000fe20000764270 */
[-C--:B------:R-:W-:Y:S01]  /*7620*/  FMUL R26, R26, R153.reuse ;  /* 0x000000991a1a7220 */ /* 0x080fe20000400000 */
[----:B------:R-:W-:Y:S01]  /*7630*/  LEA R4, P4, R6, UR4, 0x1 ;  /* 0x0000000406047c11 */ /* 0x000fe2000f8808ff */
[-C--:B------:R-:W-:Y:S01]  /*7640*/  FMUL R27, R27, R153.reuse ;  /* 0x000000991b1b7220 */ /* 0x080fe20000400000 */
[----:B------:R-:W-:Y:S01]  /*7650*/  F2FP.BF16.F32.PACK_AB R24, RZ, R24 ;  /* 0x00000018ff18723e */ /* 0x000fe200000010ff */
[-C--:B------:R-:W-:Y:S01]  /*7660*/  FMUL R28, R28, R153.reuse ;  /* 0x000000991c1c7220 */ /* 0x080fe20000400000 */
[----:B------:R-:W-:Y:S01]  /*7670*/  LEA.HI.X R5, R6, UR5, R179, 0x1, P4 ;  /* 0x0000000506057c11 */ /* 0x000fe2000a0f0cb3 */
[----:B------:R-:W-:Y:S01]  /*7680*/  FMUL R29, R29, R153 ;  /* 0x000000991d1d7220 */ /* 0x000fe20000400000 */
[----:B------:R-:W-:Y:S01]  /*7690*/  F2FP.BF16.F32.PACK_AB R25, RZ, R25 ;  /* 0x00000019ff19723e */ /* 0x000fe200000010ff */
[-C--:B------:R-:W-:Y:S01]  /*76a0*/  FMUL R30, R30, R153.reuse ;  /* 0x000000991e1e7220 */ /* 0x080fe20000400000 */
[----:B------:R-:W-:Y:S01]  /*76b0*/  SHF.L.U64.HI R11, R10, 0x4, R11 ;  /* 0x000000040a0b7819 */ /* 0x000fe2000001020b */
[----:B------:R-:W-:Y:S01]  /*76c0*/  @P1 STG.E.U16 desc[UR36][R4.64], R24 ;  /* 0x0000001804001986 */ /* 0x000fe2000c101524 */
[----:B------:R-:W-:Y:S01]  /*76d0*/  ISETP.GT.AND P1, PT, R0, 0x8, PT ;  /* 0x000000080000780c */ /* 0x000fe20003f24270 */
[-C--:B------:R-:W-:Y:S01]  /*76e0*/  FMUL R31, R31, R153.reuse ;  /* 0x000000991f1f7220 */ /* 0x080fe20000400000 */
[C---:B------:R-:W-:Y:S01]  /*76f0*/  ISETP.GT.AND P4, PT, R3.reuse, 0x8, P0 ;  /* 0x000000080300780c */ /* 0x040fe20000784270 */
[----:B------:R-:W-:Y:S01]  /*7700*/  @P3 STG.E.U16 desc[UR36][R4.64+0x2], R25 ;  /* 0x0000021904003986 */ /* 0x000fe2000c101524 */
[----:B------:R-:W-:Y:S01]  /*7710*/  LEA R6, P3, R10, R4, 0x4 ;  /* 0x000000040a067211 */ /* 0x000fe200078620ff */
[-C--:B------:R-:W-:Y:S01]  /*7720*/  FMUL R32, R32, R153.reuse ;  /* 0x0000009920207220 */ /* 0x080fe20000400000 */
[----:B------:R-:W-:Y:S01]  /*7730*/  ISETP.GT.AND P2, PT, R3, 0x8, P2 ;  /* 0x000000080300780c */ /* 0x000fe20001744270 */
[-C--:B------:R-:W-:Y:S01]  /*7740*/  FMUL R33, R33, R153.reuse ;  /* 0x0000009921217220 */ /* 0x080fe20000400000 */
[----:B------:R-:W-:Y:S01]  /*7750*/  ISETP.GT.AND P0, PT, R0, 0x9, PT ;  /* 0x000000090000780c */ /* 0x000fe20003f04270 */
[----:B------:R-:W-:Y:S01]  /*7760*/  IMAD.X R7, R11, 0x1, R5, P3 ;  /* 0x000000010b077824 */ /* 0x000fe200018e0605 */
[C---:B------:R-:W-:Y:S01]  /*7770*/  ISETP.GT.AND P5, PT, R3.reuse, RZ, P1 ;  /* 0x000000ff0300720c */ /* 0x040fe20000fa4270 */
[-C--:B------:R-:W-:Y:S01]  /*7780*/  FMUL R34, R34, R153.reuse ;  /* 0x0000009922227220 */ /* 0x080fe20000400000 */
[----:B------:R-:W-:Y:S01]  /*7790*/  ISETP.GT.AND P3, PT, R3, RZ, P0 ;  /* 0x000000ff0300720c */ /* 0x000fe20000764270 */
[-C--:B------:R-:W-:Y:S01]  /*77a0*/  FMUL R35, R35, R153.reuse ;  /* 0x0000009923237220 */ /* 0x080fe20000400000 */
[----:B------:R-:W-:Y:S01]  /*77b0*/  F2FP.BF16.F32.PACK_AB R26, RZ, R26 ;  /* 0x0000001aff1a723e */ /* 0x000fe200000010ff */
[----:B------:R-:W-:Y:S01]  /*77c0*/  FMUL R36, R36, R153 ;  /* 0x0000009924247220 */ /* 0x000fe20000400000 */
[----:B------:R-:W-:Y:S01]  /*77d0*/  F2FP.BF16.F32.PACK_AB R27, RZ, R27 ;  /* 0x0000001bff1b723e */ /* 0x000fe200000010ff */
[----:B------:R-:W-:Y:S01]  /*77e0*/  FMUL R37, R37, R153 ;  /* 0x0000009925257220 */ /* 0x000fe20000400000 */
[----:B------:R-:W-:Y:S01]  /*77f0*/  F2FP.BF16.F32.PACK_AB R28, RZ, R28 ;  /* 0x0000001cff1c723e */ /* 0x000fe200000010ff */
[----:B------:R-:W-:Y:S01]  /*7800*/  @P2 STG.E.U16 desc[UR36][R6.64], R26 ;  /* 0x0000001a06002986 */ /* 0x000fe2000c101524 */
[----:B------:R-:W-:Y:S01]  /*7810*/  F2FP.BF16.F32.PACK_AB R29, RZ, R29 ;  /* 0x0000001dff1d723e */ /* 0x000fe200000010ff */
[-C--:B------:R-:W-:Y:S01]  /*7820*/  FMUL R38, R38, R153.reuse ;  /* 0x0000009926267220 */ /* 0x080fe20000400000 */
[----:B------:R-:W-:Y:S01]  /*7830*/  ISETP.GT.AND P2, PT, R3, 0x8, P1 ;  /* 0x000000080300780c */ /* 0x000fe20000f44270 */
[----:B------:R-:W-:Y:S01]  /*7840*/  @P4 STG.E.U16 desc[UR36][R6.64+0x2], R27 ;  /* 0x0000021b06004986 */ /* 0x000fe2000c101524 */
[----:B------:R-:W-:Y:S01]  /*7850*/  ISETP.GT.AND P1, PT, R0, 0x10, PT ;  /* 0x000000100000780c */ /* 0x000fe20003f24270 */
[-C--:B------:R-:W-:Y:S01]  /*7860*/  FMUL R39, R39, R153.reuse ;  /* 0x0000009927277220 */ /* 0x080fe20000400000 */
[----:B------:R-:W-:Y:S01]  /*7870*/  F2FP.BF16.F32.PACK_AB R30, RZ, R30 ;  /* 0x0000001eff1e723e */ /* 0x000fe200000010ff */
[----:B------:R-:W-:Y:S01]  /*7880*/  @P5 STG.E.U16 desc[UR36][R4.64+0x10], R28 ;  /* 0x0000101c04005986 */ /* 0x000fe2000c101524 */
[C---:B------:R-:W-:Y:S01]  /*7890*/  ISETP.GT.AND P4, PT, R3.reuse, RZ, P1 ;  /* 0x000000ff0300720c */ /* 0x040fe20000f84270 */
[----:B------:R-:W-:Y:S01]  /*78a0*/  FMUL R40, R40, R153 ;  /* 0x0000009928287220 */ /* 0x000fe20000400000 */
[----:B------:R-:W-:Y:S01]  /*78b0*/  F2FP.BF16.F32.PACK_AB R31, RZ, R31 ;  /* 0x0000001fff1f723e */ /* 0x000fe200000010ff */
[----:B------:R-:W-:Y:S01]  /*78c0*/  @P3 STG.E.U16 desc[UR36][R4.64+0x12], R29 ;  /* 0x0000121d04003986 */ /* 0x000fe2000c101524 */
[----:B------:R-:W-:Y:S01]  /*78d0*/  ISETP.GT.AND P3, PT, R3, 0x8, P0 ;  /* 0x000000080300780c */ /* 0x000fe20000764270 */
[-C--:B------:R-:W-:Y:S01]  /*78e0*/  FMUL R41, R41, R153.reuse ;  /* 0x0000009929297220 */ /* 0x080fe20000400000 */
[----:B------:R-:W-:Y:S01]  /*78f0*/  ISETP.GT.AND P0, PT, R0, 0x11, PT ;  /* 0x000000110000780c */ /* 0x000fe20003f04270 */
[----:B------:R-:W-:Y:S01]  /*7900*/  @P2 STG.E.U16 desc[UR36][R6.64+0x10], R30 ;  /* 0x0000101e06002986 */ /* 0x000fe2000c101524 */
[----:B------:R-:W-:Y:S01]  /*7910*/  F2FP.BF16.F32.PACK_AB R32, RZ, R32 ;  /* 0x00000020ff20723e */ /* 0x000fe200000010ff */
[-C--:B------:R-:W-:Y:S01]  /*7920*/  FMUL R42, R42, R153.reuse ;  /* 0x000000992a2a7220 */ /* 0x080fe20000400000 */
[----:B------:R-:W-:Y:S01]  /*7930*/  ISETP.GT.AND P5, PT, R3, RZ, P0 ;  /* 0x000000ff0300720c */ /* 0x000fe200007a4270 */
[-C--:B------:R-:W-:Y:S01]  /*7940*/  FMUL R43, R43, R153.reuse ;  /* 0x000000992b2b7220 */ /* 0x080fe20000400000 */
[----:B------:R-:W-:Y:S01]  /*7950*/  ISETP.GT.AND P2, PT, R3, 0x8, P1 ;  /* 0x000000080300780c */ /* 0x000fe20000f44270 */
[-C--:B------:R-:W-:Y:S01]  /*7960*/  FMUL R44, R44, R153.reuse ;  /* 0x000000992c2c7220 */ /* 0x080fe20000400000 */
[----:B------:R-:W-:Y:S01]  /*7970*/  ISETP.GT.AND P1, PT, R0, 0x18, PT ;  /* 0x000000180000780c */ /* 0x000fe20003f24270 */
[----:B------:R-:W-:Y:S01]  /*7980*/  FMUL R45, R45, R153 ;  /* 0x000000992d2d7220 */ /* 0x000fe20000400000 */
[----:B------:R-:W-:Y:S01]  /*7990*/  F2FP.BF16.F32.PACK_AB R33, RZ, R33 ;  /* 0x00000021ff21723e */ /* 0x000fe200000010ff */
[----:B------:R-:W-:Y:S01]  /*79a0*/  @P3 STG.E.U16 desc[UR36][R6.64+0x12], R31 ;  /* 0x0000121f06003986 */ /* 0x000fe2000c101524 */
[C---:B------:R-:W-:Y:S01]  /*79b0*/  ISETP.GT.AND P3, PT, R3.reuse, 0x8, P0 ;  /* 0x000000080300780c */ /* 0x040fe20000764270 */
[-C--:B------:R-:W-:Y:S01]  /*79c0*/  FMUL R46, R46, R153.reuse ;  /* 0x000000992e2e7220 */ /* 0x080fe20000400000 */
[----:B------:R-:W-:Y:S01]  /*79d0*/  ISETP.GT.AND P0, PT, R0, 0x19, PT ;  /* 0x000000190000780c */ /* 0x000fe20003f04270 */
[----:B------:R-:W-:Y:S01]  /*79e0*/  @P4 STG.E.U16 desc[UR36][R4.64+0x20], R32 ;  /* 0x0000202004004986 */ /* 0x000fe2000c101524 */
[----:B------:R-:W-:Y:S01]  /*79f0*/  ISETP.GT.AND P4, PT, R3, RZ, P1 ;  /* 0x000000ff0300720c */ /* 0x000fe20000f84270 */
[-C--:B------:R-:W-:Y:S01]  /*7a00*/  FMUL R47, R47, R153.reuse ;  /* 0x000000992f2f7220 */ /* 0x080fe20000400000 */
[----:B------:R-:W-:Y:S01]  /*7a10*/  F2FP.BF16.F32.PACK_AB R34, RZ, R34 ;  /* 0x00000022ff22723e */ /* 0x000fe200000010ff */
[----:B------:R-:W-:Y:S01]  /*7a20*/  @P5 STG.E.U16 desc[UR36][R4.64+0x22], R33 ;  /* 0x0000222104005986 */ /* 0x000fe2000c101524 */
[----:B------:R-:W-:Y:S01]  /*7a30*/  ISETP.GT.AND P5, PT, R3, RZ, P0 ;  /* 0x000000ff0300720c */ /* 0x000fe200007a4270 */
[----:B------:R-:W-:Y:S01]  /*7a40*/  FMUL R48, R48, R153 ;  /* 0x0000009930307220 */ /* 0x000fe20000400000 */
[----:B------:R-:W-:Y:S01]  /*7a50*/  F2FP.BF16.F32.PACK_AB R35, RZ, R35 ;  /* 0x00000023ff23723e */ /* 0x000fe200000010ff */
[----:B------:R-:W-:Y:S01]  /*7a60*/  @P2 STG.E.U16 desc[UR36][R6.64+0x20], R34 ;  /* 0x0000202206002986 */ /* 0x000fe2000c101524 */
[----:B------:R-:W-:Y:S01]  /*7a70*/  F2FP.BF16.F32.PACK_AB R36, RZ, R36 ;  /* 0x00000024ff24723e */ /* 0x000fe200000010ff */
[-C--:B------:R-:W-:Y:S01]  /*7a80*/  FMUL R49, R49, R153.reuse ;  /* 0x0000009931317220 */ /* 0x080fe20000400000 */
[C---:B------:R-:W-:Y:S01]  /*7a90*/  ISETP.GT.AND P2, PT, R3.reuse, 0x8, P1 ;  /* 0x000000080300780c */ /* 0x040fe20000f44270 */
[----:B------:R-:W-:Y:S01]  /*7aa0*/  @P3 STG.E.U16 desc[UR36][R6.64+0x22], R35 ;  /* 0x0000222306003986 */ /* 0x000fe2000c101524 */
[----:B------:R-:W-:Y:S01]  /*7ab0*/  ISETP.GT.AND P1, PT, R0, 0x20, PT ;  /* 0x000000200000780c */ /* 0x000fe20003f24270 */
[----:B------:R-:W-:Y:S01]  /*7ac0*/  FMUL R50, R50, R153 ;  /* 0x0000009932327220 */ /* 0x000fe20000400000 */
[----:B------:R-:W-:Y:S01]  /*7ad0*/  F2FP.BF16.F32.PACK_AB R37, RZ, R37 ;  /* 0x00000025ff25723e */ /* 0x000fe200000010ff */
[----:B------:R-:W-:Y:S01]  /*7ae0*/  @P4 STG.E.U16 desc[UR36][R4.64+0x30], R36 ;  /* 0x0000302404004986 */ /* 0x000fe2000c101524 */
[----:B------:R-:W-:Y:S01]  /*7af0*/  ISETP.GT.AND P3, PT, R3, 0x8, P0 ;  /* 0x000000080300780c */ /* 0x000fe20000764270 */
[-C--:B------:R-:W-:Y:S01]  /*7b00*/  FMUL R51, R51, R153.reuse ;  /* 0x0000009933337220 */ /* 0x080fe20000400000 */
[----:B------:R-:W-:Y:S01]  /*7b10*/  ISETP.GT.AND P0, PT, R0, 0x21, PT ;  /* 0x000000210000780c */ /* 0x000fe20003f04270 */
[----:B------:R-:W-:Y:S01]  /*7b20*/  @P5 STG.E.U16 desc[UR36][R4.64+0x32], R37 ;  /* 0x0000322504005986 */ /* 0x000fe2000c101524 */
[----:B------:R-:W-:Y:S01]  /*7b30*/  ISETP.GT.AND P4, PT, R3, RZ, P1 ;  /* 0x000000ff0300720c */ /* 0x000fe20000f84270 */
[-C--:B------:R-:W-:Y:S01]  /*7b40*/  FMUL R52, R52, R153.reuse ;  /* 0x0000009934347220 */ /* 0x080fe20000400000 */
[----:B------:R-:W-:Y:S01]  /*7b50*/  F2FP.BF16.F32.PACK_AB R38, RZ, R38 ;  /* 0x00000026ff26723e */ /* 0x000fe200000010ff */
[-C--:B------:R-:W-:Y:S01]  /*7b60*/  FMUL R53, R53, R153.reuse ;  /* 0x0000009935357220 */ /* 0x080fe20000400000 */
        /* <DEDUP_REMOVED lines=325> */
[----:B------:R-:W-:Y:S01]  /*8fc0*/  FMUL R151, R151, R153 ;  /* 0x0000009997977220 */ /* 0x000fe20000400000 */
[----:B------:R-:W-:Y:S01]  /*8fd0*/  ISETP.GT.AND P2, PT, R3, 0x8, P1 ;  /* 0x000000080300780c */ /* 0x000fe20000f44270 */
[----:B------:R-:W-:Y:S01]  /*8fe0*/  @P3 STG.E.U16 desc[UR36][R6.64+0x132], R103 ;  /* 0x0001326706003986 */ /* 0x000fe2000c101524 */
[----:B------:R-:W-:-:S02]  /*8ff0*/  ISETP.GT.AND P1, PT, R0, 0xa8, PT ;  /* 0x000000a80000780c */ /* 0x000fc40003f24270 */
[----:B------:R-:W-:Y:S01]  /*9000*/  F2FP.BF16.F32.PACK_AB R105, RZ, R105 ;  /* 0x00000069ff69723e */ /* 0x000fe200000010ff */
[----:B------:R-:W-:Y:S01]  /*9010*/  @P4 STG.E.U16 desc[UR36][R4.64+0x140], R104 ;  /* 0x0001406804004986 */ /* 0x000fe2000c101524 */
[C---:B------:R-:W-:Y:S02]  /*9020*/  ISETP.GT.AND P3, PT, R3.reuse, 0x8, P0 ;  /* 0x000000080300780c */ /* 0x040fe40000764270 */
[----:B------:R-:W-:Y:S01]  /*9030*/  ISETP.GT.AND P0, PT, R0, 0xa9, PT ;  /* 0x000000a90000780c */ /* 0x000fe20003f04270 */
[----:B------:R-:W-:Y:S01]  /*9040*/  @P5 STG.E.U16 desc[UR36][R4.64+0x142], R105 ;  /* 0x0001426904005986 */ /* 0x000fe2000c101524 */
[C---:B------:R-:W-:Y:S02]  /*9050*/  ISETP.GT.AND P4, PT, R3.reuse, RZ, P1 ;  /* 0x000000ff0300720c */ /* 0x040fe40000f84270 */
[----:B------:R-:W-:Y:S02]  /*9060*/  F2FP.BF16.F32.PACK_AB R106, RZ, R106 ;  /* 0x0000006aff6a723e */ /* 0x000fe400000010ff */
[----:B------:R-:W-:-:S02]  /*9070*/  ISETP.GT.AND P5, PT, R3, RZ, P0 ;  /* 0x000000ff0300720c */ /* 0x000fc400007a4270 */
[----:B------:R-:W-:Y:S01]  /*9080*/  F2FP.BF16.F32.PACK_AB R107, RZ, R107 ;  /* 0x0000006bff6b723e */ /* 0x000fe200000010ff */
[----:B------:R-:W-:Y:S01]  /*9090*/  @P2 STG.E.U16 desc[UR36][R6.64+0x140], R106 ;  /* 0x0001406a06002986 */ /* 0x000fe2000c101524 */
[----:B------:R-:W-:Y:S02]  /*90a0*/  F2FP.BF16.F32.PACK_AB R108, RZ, R108 ;  /* 0x0000006cff6c723e */ /* 0x000fe400000010ff */
[C---:B------:R-:W-:Y:S01]  /*90b0*/  ISETP.GT.AND P2, PT, R3.reuse, 0x8, P1 ;  /* 0x000000080300780c */ /* 0x040fe20000f44270 */
[----:B------:R-:W-:Y:S01]  /*90c0*/  @P3 STG.E.U16 desc[UR36][R6.64+0x142], R107 ;  /* 0x0001426b06003986 */ /* 0x000fe2000c101524 */
[----:B------:R-:W-:Y:S02]  /*90d0*/  ISETP.GT.AND P1, PT, R0, 0xb0, PT ;  /* 0x000000b00000780c */ /* 0x000fe40003f24270 */
[----:B------:R-:W-:Y:S01]  /*90e0*/  F2FP.BF16.F32.PACK_AB R109, RZ, R109 ;  /* 0x0000006dff6d723e */ /* 0x000fe200000010ff */
[----:B------:R-:W-:Y:S01]  /*90f0*/  @P4 STG.E.U16 desc[UR36][R4.64+0x150], R108 ;  /* 0x0001506c04004986 */ /* 0x000fe2000c101524 */
[----:B------:R-:W-:-:S02]  /*9100*/  ISETP.GT.AND P3, PT, R3, 0x8, P0 ;  /* 0x000000080300780c */ /* 0x000fc40000764270 */
[----:B------:R-:W-:Y:S01]  /*9110*/  ISETP.GT.AND P0, PT, R0, 0xb1, PT ;  /* 0x000000b10000780c */ /* 0x000fe20003f04270 */
[----:B------:R-:W-:Y:S01]  /*9120*/  @P5 STG.E.U16 desc[UR36][R4.64+0x152], R109 ;  /* 0x0001526d04005986 */ /* 0x000fe2000c101524 */
[C---:B------:R-:W-:Y:S02]  /*9130*/  ISETP.GT.AND P4, PT, R3.reuse, RZ, P1 ;  /* 0x000000ff0300720c */ /* 0x040fe40000f84270 */
[----:B------:R-:W-:Y:S02]  /*9140*/  F2FP.BF16.F32.PACK_AB R110, RZ, R110 ;  /* 0x0000006eff6e723e */ /* 0x000fe400000010ff */
[----:B------:R-:W-:Y:S02]  /*9150*/  ISETP.GT.AND P5, PT, R3, RZ, P0 ;  /* 0x000000ff0300720c */ /* 0x000fe400007a4270 */
[----:B------:R-:W-:Y:S01]  /*9160*/  F2FP.BF16.F32.PACK_AB R111, RZ, R111 ;  /* 0x0000006fff6f723e */ /* 0x000fe200000010ff */
[----:B------:R-:W-:Y:S01]  /*9170*/  @P2 STG.E.U16 desc[UR36][R6.64+0x150], R110 ;  /* 0x0001506e06002986 */ /* 0x000fe2000c101524 */
[----:B------:R-:W-:-:S02]  /*9180*/  F2FP.BF16.F32.PACK_AB R112, RZ, R112 ;  /* 0x00000070ff70723e */ /* 0x000fc400000010ff */
[C---:B------:R-:W-:Y:S01]  /*9190*/  ISETP.GT.AND P2, PT, R3.reuse, 0x8, P1 ;  /* 0x000000080300780c */ /* 0x040fe20000f44270 */
[----:B------:R-:W-:Y:S01]  /*91a0*/  @P3 STG.E.U16 desc[UR36][R6.64+0x152], R111 ;  /* 0x0001526f06003986 */ /* 0x000fe2000c101524 */
[C---:B------:R-:W-:Y:S02]  /*91b0*/  ISETP.GT.AND P1, PT, R0.reuse, 0xb8, PT ;  /* 0x000000b80000780c */ /* 0x040fe40003f24270 */
[----:B------:R-:W-:Y:S01]  /*91c0*/  F2FP.BF16.F32.PACK_AB R113, RZ, R113 ;  /* 0x00000071ff71723e */ /* 0x000fe200000010ff */
[----:B------:R-:W-:Y:S01]  /*91d0*/  @P4 STG.E.U16 desc[UR36][R4.64+0x160], R112 ;  /* 0x0001607004004986 */ /* 0x000fe2000c101524 */
[C---:B------:R-:W-:Y:S02]  /*91e0*/  ISETP.GT.AND P3, PT, R3.reuse, 0x8, P0 ;  /* 0x000000080300780c */ /* 0x040fe40000764270 */
[----:B------:R-:W-:Y:S01]  /*91f0*/  ISETP.GT.AND P0, PT, R0, 0xb9, PT ;  /* 0x000000b90000780c */ /* 0x000fe20003f04270 */
[----:B------:R-:W-:Y:S01]  /*9200*/  @P5 STG.E.U16 desc[UR36][R4.64+0x162], R113 ;  /* 0x0001627104005986 */ /* 0x000fe2000c101524 */
[----:B------:R-:W-:-:S02]  /*9210*/  ISETP.GT.AND P4, PT, R3, RZ, P1 ;  /* 0x000000ff0300720c */ /* 0x000fc40000f84270 */
[----:B------:R-:W-:Y:S02]  /*9220*/  F2FP.BF16.F32.PACK_AB R114, RZ, R114 ;  /* 0x00000072ff72723e */ /* 0x000fe400000010ff */
[C---:B------:R-:W-:Y:S02]  /*9230*/  ISETP.GT.AND P5, PT, R3.reuse, RZ, P0 ;  /* 0x000000ff0300720c */ /* 0x040fe400007a4270 */
[----:B------:R-:W-:Y:S01]  /*9240*/  F2FP.BF16.F32.PACK_AB R115, RZ, R115 ;  /* 0x00000073ff73723e */ /* 0x000fe200000010ff */
[----:B------:R-:W-:Y:S01]  /*9250*/  @P2 STG.E.U16 desc[UR36][R6.64+0x160], R114 ;  /* 0x0001607206002986 */ /* 0x000fe2000c101524 */
[----:B------:R-:W-:Y:S02]  /*9260*/  F2FP.BF16.F32.PACK_AB R116, RZ, R116 ;  /* 0x00000074ff74723e */ /* 0x000fe400000010ff */
        /* <DEDUP_REMOVED lines=65> */
[----:B------:R-:W-:Y:S02]  /*9680*/  ISETP.GT.AND P5, PT, R3, RZ, P0 ;  /* 0x000000ff0300720c */ /* 0x000fe400007a4270 */
[----:B------:R-:W-:Y:S02]  /*9690*/  F2FP.BF16.F32.PACK_AB R134, RZ, R134 ;  /* 0x00000086ff86723e */ /* 0x000fe400000010ff */
[----:B------:R-:W-:Y:S02]  /*96a0*/  F2FP.BF16.F32.PACK_AB R135, RZ, R135 ;  /* 0x00000087ff87723e */ /* 0x000fe400000010ff */
[----:B------:R-:W-:Y:S01]  /*96b0*/  F2FP.BF16.F32.PACK_AB R136, RZ, R136 ;  /* 0x00000088ff88723e */ /* 0x000fe200000010ff */
[----:B------:R-:W-:Y:S01]  /*96c0*/  @P2 STG.E.U16 desc[UR36][R6.64+0x1b0], R134 ;  /* 0x0001b08606002986 */ /* 0x000fe2000c101524 */
[----:B------:R-:W-:-:S02]  /*96d0*/  F2FP.BF16.F32.PACK_AB R137, RZ, R137 ;  /* 0x00000089ff89723e */ /* 0x000fc400000010ff */
[C---:B------:R-:W-:Y:S01]  /*96e0*/  ISETP.GT.AND P1, PT, R3.reuse, 0x8, P1 ;  /* 0x000000080300780c */ /* 0x040fe20000f24270 */
[----:B------:R-:W-:Y:S01]  /*96f0*/  @P3 STG.E.U16 desc[UR36][R6.64+0x1b2], R135 ;  /* 0x0001b28706003986 */ /* 0x000fe2000c101524 */
[C---:B------:R-:W-:Y:S02]  /*9700*/  ISETP.GT.AND P2, PT, R3.reuse, 0x8, P0 ;  /* 0x000000080300780c */ /* 0x040fe40000744270 */
[C---:B------:R-:W-:Y:S01]  /*9710*/  ISETP.GT.AND P0, PT, R0.reuse, 0xe9, PT ;  /* 0x000000e90000780c */ /* 0x040fe20003f04270 */
[----:B------:R-:W-:Y:S01]  /*9720*/  @P4 STG.E.U16 desc[UR36][R4.64+0x1c0], R136 ;  /* 0x0001c08804004986 */ /* 0x000fe2000c101524 */
[----:B------:R-:W-:Y:S02]  /*9730*/  ISETP.GT.AND P4, PT, R0, 0xe8, PT ;  /* 0x000000e80000780c */ /* 0x000fe40003f84270 */
[----:B------:R-:W-:Y:S01]  /*9740*/  F2FP.BF16.F32.PACK_AB R138, RZ, R138 ;  /* 0x0000008aff8a723e */ /* 0x000fe200000010ff */
[----:B------:R-:W-:Y:S01]  /*9750*/  @P5 STG.E.U16 desc[UR36][R4.64+0x1c2], R137 ;  /* 0x0001c28904005986 */ /* 0x000fe2000c101524 */
[----:B------:R-:W-:-:S02]  /*9760*/  ISETP.GT.AND P5, PT, R3, RZ, P4 ;  /* 0x000000ff0300720c */ /* 0x000fc400027a4270 */
[----:B------:R-:W-:Y:S01]  /*9770*/  F2FP.BF16.F32.PACK_AB R139, RZ, R139 ;  /* 0x0000008bff8b723e */ /* 0x000fe200000010ff */
[----:B------:R-:W-:Y:S01]  /*9780*/  @P1 STG.E.U16 desc[UR36][R6.64+0x1c0], R138 ;  /* 0x0001c08a06001986 */ /* 0x000fe2000c101524 */
[----:B------:R-:W-:Y:S02]  /*9790*/  F2FP.BF16.F32.PACK_AB R140, RZ, R140 ;  /* 0x0000008cff8c723e */ /* 0x000fe400000010ff */
[C---:B------:R-:W-:Y:S01]  /*97a0*/  ISETP.GT.AND P3, PT, R3.reuse, RZ, P0 ;  /* 0x000000ff0300720c */ /* 0x040fe20000764270 */
[----:B------:R-:W-:Y:S01]  /*97b0*/  @P2 STG.E.U16 desc[UR36][R6.64+0x1c2], R139 ;  /* 0x0001c28b06002986 */ /* 0x000fe2000c101524 */
[C---:B------:R-:W-:Y:S02]  /*97c0*/  ISETP.GT.AND P4, PT, R3.reuse, 0x8, P4 ;  /* 0x000000080300780c */ /* 0x040fe40002784270 */
[----:B------:R-:W-:Y:S02]  /*97d0*/  F2FP.BF16.F32.PACK_AB R141, RZ, R141 ;  /* 0x0000008dff8d723e */ /* 0x000fe400000010ff */
[----:B------:R-:W-:Y:S01]  /*97e0*/  F2FP.BF16.F32.PACK_AB R142, RZ, R142 ;  /* 0x0000008eff8e723e */ /* 0x000fe200000010ff */
[----:B------:R-:W-:Y:S01]  /*97f0*/  @P5 STG.E.U16 desc[UR36][R4.64+0x1d0], R140 ;  /* 0x0001d08c04005986 */ /* 0x000fe2000c101524 */
[----:B------:R-:W-:-:S02]  /*9800*/  ISETP.GT.AND P5, PT, R3, 0x8, P0 ;  /* 0x000000080300780c */ /* 0x000fc400007a4270 */
[----:B------:R-:W-:Y:S02]  /*9810*/  F2FP.BF16.F32.PACK_AB R143, RZ, R143 ;  /* 0x0000008fff8f723e */ /* 0x000fe400000010ff */
[C---:B------:R-:W-:Y:S01]  /*9820*/  ISETP.GT.AND P0, PT, R0.reuse, 0xf1, PT ;  /* 0x000000f10000780c */ /* 0x040fe20003f04270 */
[----:B------:R-:W-:Y:S01]  /*9830*/  @P3 STG.E.U16 desc[UR36][R4.64+0x1d2], R141 ;  /* 0x0001d28d04003986 */ /* 0x000fe2000c101524 */
[----:B------:R-:W-:Y:S02]  /*9840*/  ISETP.GT.AND P3, PT, R0, 0xf0, PT ;  /* 0x000000f00000780c */ /* 0x000fe40003f64270 */
[----:B------:R-:W-:Y:S01]  /*9850*/  F2FP.BF16.F32.PACK_AB R144, RZ, R144 ;  /* 0x00000090ff90723e */ /* 0x000fe200000010ff */
[----:B------:R-:W-:Y:S01]  /*9860*/  @P4 STG.E.U16 desc[UR36][R6.64+0x1d0], R142 ;  /* 0x0001d08e06004986 */ /* 0x000fe2000c101524 */
[C---:B------:R-:W-:Y:S02]  /*9870*/  ISETP.GT.AND P4, PT, R3.reuse, RZ, P3 ;  /* 0x000000ff0300720c */ /* 0x040fe40001f84270 */
[C---:B------:R-:W-:Y:S01]  /*9880*/  ISETP.GT.AND P3, PT, R3.reuse, 0x8, P3 ;  /* 0x000000080300780c */ /* 0x040fe20001f64270 */
[----:B------:R-:W-:Y:S01]  /*9890*/  @P5 STG.E.U16 desc[UR36][R6.64+0x1d2], R143 ;  /* 0x0001d28f06005986 */ /* 0x000fe2000c101524 */
[----:B------:R-:W-:-:S02]  /*98a0*/  ISETP.GT.AND P5, PT, R3, RZ, P0 ;  /* 0x000000ff0300720c */ /* 0x000fc400007a4270 */
[----:B------:R-:W-:Y:S02]  /*98b0*/  F2FP.BF16.F32.PACK_AB R145, RZ, R145 ;  /* 0x00000091ff91723e */ /* 0x000fe400000010ff */
[C---:B------:R-:W-:Y:S02]  /*98c0*/  ISETP.GT.AND P0, PT, R3.reuse, 0x8, P0 ;  /* 0x000000080300780c */ /* 0x040fe40000704270 */
[C---:B------:R-:W-:Y:S02]  /*98d0*/  ISETP.GT.AND P1, PT, R0.reuse, 0xf9, PT ;  /* 0x000000f90000780c */ /* 0x040fe40003f24270 */
[----:B------:R-:W-:Y:S01]  /*98e0*/  ISETP.GT.AND P2, PT, R0, 0xf8, PT ;  /* 0x000000f80000780c */ /* 0x000fe20003f44270 */
[----:B------:R-:W-:Y:S01]  /*98f0*/  @P4 STG.E.U16 desc[UR36][R4.64+0x1e0], R144 ;  /* 0x0001e09004004986 */ /* 0x000fe2000c101524 */
[C---:B------:R-:W-:Y:S01]  /*9900*/  ISETP.GT.AND P4, PT, R3.reuse, RZ, P1 ;  /* 0x000000ff0300720c */ /* 0x040fe20000f84270 */
[----:B------:R-:W-:Y:S01]  /*9910*/  @P3 IMAD.MOV.U32 R2, RZ, RZ, R6 ;  /* 0x000000ffff023224 */ /* 0x000fe200078e0006 */
[C---:B------:R-:W-:Y:S01]  /*9920*/  ISETP.GT.AND P1, PT, R3.reuse, 0x8, P1 ;  /* 0x000000080300780c */ /* 0x040fe20000f24270 */
[----:B------:R-:W-:Y:S01]  /*9930*/  @P5 STG.E.U16 desc[UR36][R4.64+0x1e2], R145 ;  /* 0x0001e29104005986 */ /* 0x000fe2000c101524 */
[----:B------:R-:W-:-:S02]  /*9940*/  ISETP.GT.AND P5, PT, R3, RZ, P2 ;  /* 0x000000ff0300720c */ /* 0x000fc400017a4270 */
[----:B------:R-:W-:Y:S01]  /*9950*/  ISETP.GT.AND P2, PT, R3, 0x8, P2 ;  /* 0x000000080300780c */ /* 0x000fe20001744270 */
[----:B------:R-:W-:Y:S01]  /*9960*/  @P3 IMAD.MOV.U32 R3, RZ, RZ, R7 ;  /* 0x000000ffff033224 */ /* 0x000fe200078e0007 */
[----:B------:R-:W-:Y:S02]  /*9970*/  F2FP.BF16.F32.PACK_AB R146, RZ, R146 ;  /* 0x00000092ff92723e */ /* 0x000fe400000010ff */
[----:B------:R-:W-:Y:S02]  /*9980*/  F2FP.BF16.F32.PACK_AB R147, RZ, R147 ;  /* 0x00000093ff93723e */ /* 0x000fe400000010ff */
[----:B------:R-:W-:Y:S01]  /*9990*/  F2FP.BF16.F32.PACK_AB R148, RZ, R148 ;  /* 0x00000094ff94723e */ /* 0x000fe200000010ff */
[----:B------:R0:W-:Y:S01]  /*99a0*/  @P3 STG.E.U16 desc[UR36][R2.64+0x1e0], R146 ;  /* 0x0001e09202003986 */ /* 0x0001e2000c101524 */
[----:B------:R-:W-:Y:S02]  /*99b0*/  F2FP.BF16.F32.PACK_AB R149, RZ, R149 ;  /* 0x00000095ff95723e */ /* 0x000fe400000010ff */
[----:B------:R-:W-:-:S02]  /*99c0*/  F2FP.BF16.F32.PACK_AB R150, RZ, R150 ;  /* 0x00000096ff96723e */ /* 0x000fc400000010ff */
[----:B------:R-:W-:Y:S01]  /*99d0*/  F2FP.BF16.F32.PACK_AB R151, RZ, R151 ;  /* 0x00000097ff97723e */ /* 0x000fe200000010ff */
[----:B0-----:R-:W-:Y:S02]  /*99e0*/  @P0 IMAD.MOV.U32 R2, RZ, RZ, R6 ;  /* 0x000000ffff020224 */ /* 0x001fe400078e0006 */
[----:B------:R-:W-:-:S05]  /*99f0*/  @P0 IMAD.MOV.U32 R3, RZ, RZ, R7 ;  /* 0x000000ffff030224 */ /* 0x000fca00078e0007 */
[----:B------:R0:W-:Y:S02]  /*9a00*/  @P0 STG.E.U16 desc[UR36][R2.64+0x1e2], R147 ;  /* 0x0001e29302000986 */ /* 0x0001e4000c101524 */
[----:B0-----:R-:W-:Y:S02]  /*9a10*/  @P5 IMAD.MOV.U32 R2, RZ, RZ, R4 ;  /* 0x000000ffff025224 */ /* 0x001fe400078e0004 */
[----:B------:R-:W-:-:S05]  /*9a20*/  @P5 IMAD.MOV.U32 R3, RZ, RZ, R5 ;  /* 0x000000ffff035224 */ /* 0x000fca00078e0005 */
[----:B------:R0:W-:Y:S04]  /*9a30*/  @P5 STG.E.U16 desc[UR36][R2.64+0x1f0], R148 ;  /* 0x0001f09402005986 */ /* 0x0001e8000c101524 */
[----:B------:R1:W-:Y:S01]  /*9a40*/  @P4 STG.E.U16 desc[UR36][R4.64+0x1f2], R149 ;  /* 0x0001f29504004986 */ /* 0x0003e2000c101524 */
[----:B0-----:R-:W-:Y:S02]  /*9a50*/  @P2 IMAD.MOV.U32 R2, RZ, RZ, R6 ;  /* 0x000000ffff022224 */ /* 0x001fe400078e0006 */
[----:B------:R-:W-:-:S05]  /*9a60*/  @P2 IMAD.MOV.U32 R3, RZ, RZ, R7 ;  /* 0x000000ffff032224 */ /* 0x000fca00078e0007 */
[----:B------:R1:W-:Y:S04]  /*9a70*/  @P2 STG.E.U16 desc[UR36][R2.64+0x1f0], R150 ;  /* 0x0001f09602002986 */ /* 0x0003e8000c101524 */
[----:B------:R1:W-:Y:S02]  /*9a80*/  @P1 STG.E.U16 desc[UR36][R6.64+0x1f2], R151 ;  /* 0x0001f29706001986 */ /* 0x0003e4000c101524 */
.L_x_286:
[----:B------:R-:W-:Y:S05]  /*9a90*/  BSYNC B0 ;  /* 0x0000000000007941 */ /* 0x000fea0003800000 */
.L_x_32:
[----:B01----:R-:W2:Y:S01]  /*9aa0*/  LDL.64 R2, [R1] ;  /* 0x0000000001027983 */ /* 0x003ea20000100a00 */
[----:B------:R-:W-:Y:S01]  /*9ab0*/  ULDC.64 UR4, c[0x0][0x650] ;  /* 0x0001940000047ab9 */ /* 0x000fe20000000a00 */
[----:B------:R0:W-:Y:S01]  /*9ac0*/  SYNCS.ARRIVE.TRANS64.A1T0 RZ, [R160+UR45], RZ ;  /* 0x000000ffa0ff79a7 */ /* 0x0001e2000810002d */
[----:B------:R-:W-:Y:S01]  /*9ad0*/  PRMT R0, RZ, 0x7610, R0 ;  /* 0x00007610ff007816 */ /* 0x000fe20000000000 */
[----:B------:R-:W-:Y:S02]  /*9ae0*/  IMAD.MOV.U32 R19, RZ, RZ, -0x1 ;  /* 0xffffffffff137424 */ /* 0x000fe400078e00ff */
[----:B-----5:R-:W-:Y:S01]  /*9af0*/  IMAD.MOV.U32 R22, RZ, RZ, -0x1 ;  /* 0xffffffffff167424 */ /* 0x020fe200078e00ff */
[----:B--2---:R-:W-:-:S04]  /*9b00*/  LEA R18, P0, R2, R18, 0x1 ;  /* 0x0000001202127211 */ /* 0x004fc800078008ff */
[----:B------:R-:W-:Y:S01]  /*9b10*/  LEA.HI.X R17, R2, R17, R23, 0x1, P0 ;  /* 0x0000001102117211 */ /* 0x000fe200000f0c17 */
[----:B------:R-:W-:Y:S01]  /*9b20*/  IMAD.MOV.U32 R2, RZ, RZ, -0x1 ;  /* 0xffffffffff027424 */ /* 0x000fe200078e00ff */
[----:B------:R-:W-:-:S04]  /*9b30*/  ISETP.GE.U32.AND P0, PT, R18, UR4, PT ;  /* 0x0000000412007c0c */ /* 0x000fc8000bf06070 */
[----:B------:R-:W-:-:S13]  /*9b40*/  ISETP.GE.U32.AND.EX P0, PT, R17, UR5, PT, P0 ;  /* 0x0000000511007c0c */ /* 0x000fda000bf06100 */
[----:B0-----:R-:W-:Y:S05]  /*9b50*/  @P0 BRA `(.L_x_287) ;  /* 0x0000000400700947 */ /* 0x001fea0003800000 */
[----:B------:R-:W0:Y:S01]  /*9b60*/  S2R R10, SR_CTAID.X ;  /* 0x00000000000a7919 */ /* 0x000e220000002500 */
[----:B---34-:R-:W1:Y:S01]  /*9b70*/  LDC.64 R8, c[0x0][0x628] ;  /* 0x00018a00ff087b82 */ /* 0x018e620000000a00 */
[----:B------:R-:W-:Y:S01]  /*9b80*/  ULDC UR4, c[0x0][0x150] ;  /* 0x0000540000047ab9 */ /* 0x000fe20000000800 */
[----:B------:R-:W-:Y:S01]  /*9b90*/  IMAD.MOV.U32 R6, RZ, RZ, R18 ;  /* 0x000000ffff067224 */ /* 0x000fe200078e0012 */
[----:B------:R-:W2:Y:S01]  /*9ba0*/  S2R R20, SR_CTAID.Y ;  /* 0x0000000000147919 */ /* 0x000ea20000002600 */
[----:B------:R-:W-:-:S04]  /*9bb0*/  IMAD.MOV.U32 R7, RZ, RZ, R17 ;  /* 0x000000ffff077224 */ /* 0x000fc800078e0011 */
[----:B------:R-:W3:Y:S08]  /*9bc0*/  LDC R15, c[0x0][0x144] ;  /* 0x00005100ff0f7b82 */ /* 0x000ef00000000800 */
[----:B------:R-:W4:Y:S08]  /*9bd0*/  LDC R0, c[0x0][0x630] ;  /* 0x00018c00ff007b82 */ /* 0x000f300000000800 */
[----:B------:R-:W2:Y:S01]  /*9be0*/  LDC.64 R12, c[0x0][0x620] ;  /* 0x00018800ff0c7b82 */ /* 0x000ea20000000a00 */
[----:B-1----:R-:W-:-:S04]  /*9bf0*/  ISETP.NE.U32.AND P0, PT, R8, RZ, PT ;  /* 0x000000ff0800720c */ /* 0x002fc80003f05070 */
[----:B------:R-:W-:Y:S02]  /*9c00*/  ISETP.NE.AND.EX P0, PT, R9, RZ, PT, P0 ;  /* 0x000000ff0900720c */ /* 0x000fe40003f05300 */
[----:B0-----:R-:W-:-:S05]  /*9c10*/  I2FP.F32.U32 R2, R10 ;  /* 0x0000000a00027245 */ /* 0x001fca0000201000 */
[----:B------:R-:W-:-:S04]  /*9c20*/  FMUL R2, R2, UR4 ;  /* 0x0000000402027c20 */ /* 0x000fc80008400000 */
[----:B------:R0:W1:Y:S02]  /*9c30*/  F2I.U32.TRUNC.NTZ R14, R2 ;  /* 0x00000002000e7305 */ /* 0x000064000020f000 */
[----:B---34-:R-:W-:Y:S05]  /*9c40*/  @!P0 BRA `(.L_x_288) ;  /* 0x0000000000288947 */ /* 0x018fea0003800000 */
[----:B------:R-:W3:Y:S02]  /*9c50*/  LDC R3, c[0x0][0x634] ;  /* 0x00018d00ff037b82 */ /* 0x000ee40000000800 */
[----:B---3--:R-:W-:-:S05]  /*9c60*/  IADD3 R7, P0, R18, R3, RZ ;  /* 0x0000000312077210 */ /* 0x008fca0007f1e0ff */
[----:B------:R-:W-:-:S04]  /*9c70*/  IMAD.X R11, RZ, RZ, R17, P0 ;  /* 0x000000ffff0b7224 */ /* 0x000fc800000e0611 */
[----:B0-----:R-:W-:-:S04]  /*9c80*/  IMAD.WIDE.U32 R2, R11, R8, RZ ;  /* 0x000000080b027225 */ /* 0x001fc800078e00ff */
[----:B------:R-:W-:-:S04]  /*9c90*/  IMAD.WIDE.U32 R4, P0, R7, R9, R2 ;  /* 0x0000000907047225 */ /* 0x000fc80007800002 */
[----:B------:R-:W-:-:S04]  /*9ca0*/  IMAD.WIDE.U32 R2, R7, R8, RZ ;  /* 0x0000000807027225 */ /* 0x000fc800078e00ff */
[----:B------:R-:W-:Y:S01]  /*9cb0*/  IMAD.X R7, RZ, RZ, RZ, P0 ;  /* 0x000000ffff077224 */ /* 0x000fe200000e06ff */
[----:B------:R-:W-:Y:S01]  /*9cc0*/  IADD3 RZ, P0, R3, R4, RZ ;  /* 0x0000000403ff7210 */ /* 0x000fe20007f1e0ff */
[----:B------:R-:W-:-:S04]  /*9cd0*/  IMAD.MOV.U32 R6, RZ, RZ, R5 ;  /* 0x000000ffff067224 */ /* 0x000fc800078e0005 */
[----:B------:R-:W-:-:S08]  /*9ce0*/  IMAD.WIDE.U32.X R6, R11, R9, R6, P0 ;  /* 0x000000090b067225 */ /* 0x000fd000000e0406 */
.L_x_288:
[----:B------:R-:W3:Y:S01]  /*9cf0*/  LDC.64 R26, c[0x0][0x640] ;  /* 0x00019000ff1a7b82 */ /* 0x000ee20000000a00 */
[-C--:B------:R-:W-:Y:S01]  /*9d00*/  SHF.R.U64 R11, R6, R0.reuse, R7 ;  /* 0x00000000060b7219 */ /* 0x080fe20000001207 */
[----:B------:R-:W-:Y:S01]  /*9d10*/  IMAD.MOV.U32 R19, RZ, RZ, R17 ;  /* 0x000000ffff137224 */ /* 0x000fe200078e0011 */
[----:B------:R-:W-:Y:S01]  /*9d20*/  SHF.R.U32.HI R0, RZ, R0, R7 ;  /* 0x00000000ff007219 */ /* 0x000fe20000011607 */
[----:B-1----:R-:W-:Y:S01]  /*9d30*/  IMAD.MOV R14, RZ, RZ, -R14 ;  /* 0x000000ffff0e7224 */ /* 0x002fe200078e0a0e */
[----:B------:R-:W-:Y:S01]  /*9d40*/  IADD3 R5, P0, RZ, -R11, RZ ;  /* 0x8000000bff057210 */ /* 0x000fe20007f1e0ff */
[----:B------:R-:W-:Y:S01]  /*9d50*/  ULDC UR4, c[0x0][0x154] ;  /* 0x0000550000047ab9 */ /* 0x000fe20000000800 */
[----:B------:R-:W-:Y:S01]  /*9d60*/  IMAD.MOV.U32 R7, RZ, RZ, 0x1 ;  /* 0x00000001ff077424 */ /* 0x000fe200078e00ff */
[----:B------:R-:W1:Y:S01]  /*9d70*/  LDC R4, c[0x0][0x618] ;  /* 0x00018600ff047b82 */ /* 0x000e620000000800 */
[----:B------:R-:W-:Y:S02]  /*9d80*/  IMAD R22, R15, R14, R10 ;  /* 0x0000000e0f167224 */ /* 0x000fe400078e020a */
[----:B------:R-:W-:-:S04]  /*9d90*/  IMAD.X R3, RZ, RZ, ~R0, P0 ;  /* 0x000000ffff037224 */ /* 0x000fc800000e0e00 */
[-C--:B--2---:R-:W-:Y:S01]  /*9da0*/  IMAD R0, R3, R12.reuse, RZ ;  /* 0x0000000c03007224 */ /* 0x084fe200078e02ff */
[----:B------:R-:W2:Y:S01]  /*9db0*/  LDC R6, c[0x0][0x608] ;  /* 0x00018200ff067b82 */ /* 0x000ea20000000800 */
[----:B0-----:R-:W-:-:S04]  /*9dc0*/  IMAD.WIDE.U32 R2, R5, R12, R18 ;  /* 0x0000000c05027225 */ /* 0x001fc800078e0012 */
[----:B------:R-:W-:Y:S01]  /*9dd0*/  IMAD R5, R5, R13, R0 ;  /* 0x0000000d05057224 */ /* 0x000fe200078e0200 */
[----:B------:R-:W-:Y:S02]  /*9de0*/  I2FP.F32.U32 R0, R20 ;  /* 0x0000001400007245 */ /* 0x000fe40000201000 */
[----:B------:R-:W0:Y:S01]  /*9df0*/  LDC R24, c[0x0][0x658] ;  /* 0x00019600ff187b82 */ /* 0x000e220000000800 */
[----:B------:R-:W-:Y:S01]  /*9e00*/  IMAD.IADD R3, R3, 0x1, R5 ;  /* 0x0000000103037824 */ /* 0x000fe200078e0205 */
[----:B---3--:R-:W-:Y:S01]  /*9e10*/  ISETP.NE.U32.AND P0, PT, R26, RZ, PT ;  /* 0x000000ff1a00720c */ /* 0x008fe20003f05070 */
[----:B------:R-:W-:Y:S01]  /*9e20*/  FMUL R0, R0, UR4 ;  /* 0x0000000400007c20 */ /* 0x000fe20008400000 */
[----:B------:R-:W-:Y:S02]  /*9e30*/  IMAD.MOV.U32 R5, RZ, RZ, -0x1 ;  /* 0xffffffffff057424 */ /* 0x000fe400078e00ff */
[----:B------:R-:W-:Y:S01]  /*9e40*/  ISETP.NE.AND.EX P0, PT, R27, RZ, PT, P0 ;  /* 0x000000ff1b00720c */ /* 0x000fe20003f05300 */
[----:B------:R3:W4:Y:S01]  /*9e50*/  F2I.U32.TRUNC.NTZ R12, R0 ;  /* 0x00000000000c7305 */ /* 0x000722000020f000 */
[----:B------:R-:W3:Y:S01]  /*9e60*/  LDC R15, c[0x0][0x148] ;  /* 0x00005200ff0f7b82 */ /* 0x000ee20000000800 */
[----:B-1----:R-:W-:-:S02]  /*9e70*/  SHF.R.U64 R10, R2, R4, R3 ;  /* 0x00000004020a7219 */ /* 0x002fc40000001203 */
[----:B------:R-:W-:-:S05]  /*9e80*/  SHF.R.U32.HI R3, RZ, R4, R3 ;  /* 0x00000004ff037219 */ /* 0x000fca0000011603 */
[----:B------:R-:W1:Y:S01]  /*9e90*/  LDC R14, c[0x0][0x600] ;  /* 0x00018000ff0e7b82 */ /* 0x000e620000000800 */
[-CC-:B--2---:R-:W-:Y:S02]  /*9ea0*/  SHF.R.U64 R8, R10, R6.reuse, R3.reuse ;  /* 0x000000060a087219 */ /* 0x184fe40000001203 */
[----:B------:R-:W-:-:S05]  /*9eb0*/  SHF.R.U32.HI R3, RZ, R6, R3 ;  /* 0x00000006ff037219 */ /* 0x000fca0000011603 */
[----:B------:R-:W2:Y:S01]  /*9ec0*/  LDC R21, c[0x0][0x648] ;  /* 0x00019200ff157b82 */ /* 0x000ea20000000800 */
[-CC-:B0-----:R-:W-:Y:S02]  /*9ed0*/  SHF.R.U64 R13, R8, R24.reuse, R3.reuse ;  /* 0x00000018080d7219 */ /* 0x181fe40000001203 */
[-C--:B------:R-:W-:Y:S02]  /*9ee0*/  SHF.L.U32 R5, R5, R24.reuse, RZ ;  /* 0x0000001805057219 */ /* 0x080fe400000006ff */
[-C--:B------:R-:W-:Y:S01]  /*9ef0*/  SHF.R.U32.HI R3, RZ, R24.reuse, R3 ;  /* 0x00000018ff037219 */ /* 0x080fe20000011603 */
[----:B------:R-:W-:Y:S01]  /*9f00*/  IMAD.MOV.U32 R2, RZ, RZ, R13 ;  /* 0x000000ffff027224 */ /* 0x000fe200078e000d */
[----:B------:R-:W-:Y:S01]  /*9f10*/  SHF.L.U32 R24, R7, R24, RZ ;  /* 0x0000001807187219 */ /* 0x000fe200000006ff */
[----:B------:R-:W0:Y:S01]  /*9f20*/  LDC R25, c[0x0][0x638] ;  /* 0x00018e00ff197b82 */ /* 0x000e220000000800 */
[----:B------:R-:W-:-:S07]  /*9f30*/  LOP3.LUT R19, RZ, R5, RZ, 0x33, !PT ;  /* 0x00000005ff137212 */ /* 0x000fce00078e33ff */
[----:B------:R-:W0:Y:S01]  /*9f40*/  LDC R28, c[0x0][0x610] ;  /* 0x00018400ff1c7b82 */ /* 0x000e220000000800 */
[----:B----4-:R-:W-:Y:S05]  /*9f50*/  @!P0 BRA `(.L_x_289) ;  /* 0x0000000000288947 */ /* 0x010fea0003800000 */
[----:B---3--:R-:W3:Y:S02]  /*9f60*/  LDC R0, c[0x0][0x64c] ;  /* 0x00019300ff007b82 */ /* 0x008ee40000000800 */
[----:B---3--:R-:W-:-:S05]  /*9f70*/  IADD3 R7, P0, R13, R0, RZ ;  /* 0x000000000d077210 */ /* 0x008fca0007f1e0ff */
        /* <DEDUP_REMOVED lines=8> */
.L_x_289:
[----:B------:R-:W4:Y:S01]  /*a000*/  LDC R4, c[0x0][0x65c] ;  /* 0x00019700ff047b82 */ /* 0x000f220000000800 */
[----:B--23--:R-:W-:Y:S01]  /*a010*/  SHF.R.U64 R0, R2, R21, R3 ;  /* 0x0000001502007219 */ /* 0x00cfe20000001203 */
[----:B-1----:R-:W-:Y:S01]  /*a020*/  VIADD R3, R14, 0xffffffff ;  /* 0xffffffff0e037836 */ /* 0x002fe20000000000 */
[----:B------:R-:W-:Y:S01]  /*a030*/  LOP3.LUT R19, R8, R19, RZ, 0xc0, !PT ;  /* 0x0000001308137212 */ /* 0x000fe200078ec0ff */
[----:B------:R-:W-:Y:S02]  /*a040*/  IMAD.MOV R12, RZ, RZ, -R12 ;  /* 0x000000ffff0c7224 */ /* 0x000fe400078e0a0c */
[----:B------:R-:W-:Y:S01]  /*a050*/  IMAD.MOV R2, RZ, RZ, -R0 ;  /* 0x000000ffff027224 */ /* 0x000fe200078e0a00 */
[----:B------:R-:W-:Y:S01]  /*a060*/  LOP3.LUT R3, R10, R3, RZ, 0xc0, !PT ;  /* 0x000000030a037212 */ /* 0x000fe200078ec0ff */
[----:B------:R-:W-:Y:S02]  /*a070*/  IMAD R19, R24, R0, R19 ;  /* 0x0000000018137224 */ /* 0x000fe400078e0213 */
[----:B0-----:R-:W-:-:S04]  /*a080*/  IMAD R0, R2, R25, R13 ;  /* 0x0000001902007224 */ /* 0x001fc800078e020d */
[----:B------:R-:W-:Y:S01]  /*a090*/  IMAD R2, R0, R14, R3 ;  /* 0x0000000e00027224 */ /* 0x000fe200078e0203 */
[----:B----4-:R-:W-:Y:S01]  /*a0a0*/  ISETP.NE.AND P0, PT, R4, 0x1, PT ;  /* 0x000000010400780c */ /* 0x010fe20003f05270 */
[----:B------:R-:W-:-:S05]  /*a0b0*/  IMAD.MOV.U32 R4, RZ, RZ, 0x1 ;  /* 0x00000001ff047424 */ /* 0x000fca00078e00ff */
[----:B------:R-:W-:-:S07]  /*a0c0*/  PRMT R0, R4, 0x7610, R0 ;  /* 0x0000761004007816 */ /* 0x000fce0000000000 */
[----:B------:R-:W-:-:S04]  /*a0d0*/  @P0 IMAD R22, R15, R12, R20 ;  /* 0x0000000c0f160224 */ /* 0x000fc800078e0214 */
[----:B------:R-:W-:-:S05]  /*a0e0*/  IMAD R19, R19, R28, R22 ;  /* 0x0000001c13137224 */ /* 0x000fca00078e0216 */
[----:B------:R-:W-:Y:S02]  /*a0f0*/  SEL R22, R2, R19, !P0 ;  /* 0x0000001302167207 */ /* 0x000fe40004000000 */
[----:B------:R-:W-:Y:S01]  /*a100*/  SEL R19, R19, R2, !P0 ;  /* 0x0000000213137207 */ /* 0x000fe20004000000 */
[----:B------:R-:W-:-:S07]  /*a110*/  IMAD.MOV.U32 R2, RZ, RZ, R11 ;  /* 0x000000ffff027224 */ /* 0x000fce00078e000b */
.L_x_287:
[----:B------:R-:W-:Y:S02]  /*a120*/  LOP3.LUT P0, RZ, R0, 0xff, RZ, 0xc0, !PT ;  /* 0x000000ff00ff7812 */ /* 0x000fe4000780c0ff */
[----:B------:R-:W-:-:S11]  /*a130*/  LOP3.LUT R173, R173, 0x1, RZ, 0x3c, !PT ;  /* 0x00000001adad7812 */ /* 0x000fd600078e3cff */
[----:B------:R-:W-:Y:S05]  /*a140*/  @P0 BRA `(.L_x_290) ;  /* 0xffffff7000c00947 */ /* 0x000fea000383ffff */
[----:B------:R-:W-:Y:S05]  /*a150*/  EXIT ;  /* 0x000000000000794d */ /* 0x000fea0003800000 */
.L_x_13:
[----:B------:R-:W-:-:S08]  /*a160*/  ISETP.NE.AND P0, PT, R0, RZ, PT ;  /* 0x000000ff0000720c */ /* 0x000fd00003f05270 */
[----:B0-----:R-:W0:-:S00]  /*a170*/  USETMAXREG.DEALLOC.CTAPOOL 0x28 ;  /* 0x00000028000079c8 */ /* 0x001e0000080e0500 */
[----:B------:R-:W-:Y:S05]  /*a180*/  @P0 EXIT ;  /* 0x000000000000094d */ /* 0x000fea0003800000 */
[----:B0-----:R-:W-:Y:S01]  /*a190*/  LOP3.LUT P0, RZ, R8, 0xff, RZ, 0xc0, !PT ;  /* 0x000000ff08ff7812 */ /* 0x001fe2000780c0ff */
[----:B------:R-:W-:Y:S02]  /*a1a0*/  IMAD.MOV.U32 R0, RZ, RZ, 0x1 ;  /* 0x00000001ff007424 */ /* 0x000fe400078e00ff */
[----:B------:R-:W-:-:S10]  /*a1b0*/  IMAD.MOV.U32 R7, RZ, RZ, RZ ;  /* 0x000000ffff077224 */ /* 0x000fd400078e00ff */
[----:B------:R-:W-:Y:S05]  /*a1c0*/  @!P0 BRA `(.L_x_291) ;  /* 0x0000000c001c8947 */ /* 0x000fea0003800000 */
[----:B------:R-:W-:Y:S01]  /*a1d0*/  LOP3.LUT P0, RZ, R4, 0x1f, RZ, 0xc0, !PT ;  /* 0x0000001f04ff7812 */ /* 0x000fe2000780c0ff */
[----:B------:R-:W-:Y:S01]  /*a1e0*/  ULDC UR5, c[0x0][0x658] ;  /* 0x0001960000057ab9 */ /* 0x000fe20000000800 */
[----:B------:R-:W-:Y:S01]  /*a1f0*/  UMOV UR6, 0xffffffff ;  /* 0xffffffff00067882 */ /* 0x000fe20000000000 */
[----:B------:R-:W-:Y:S01]  /*a200*/  BSSY B0, `(.L_x_291) ;  /* 0x00000c3000007945 */ /* 0x000fe20003800000 */
[----:B------:R-:W-:Y:S01]  /*a210*/  USHF.L.U32 UR6, UR6, UR5, URZ ;  /* 0x0000000506067299 */ /* 0x000fe2000800063f */
[C---:B------:R-:W-:Y:S01]  /*a220*/  ISETP.NE.AND P2, PT, R3.reuse, RZ, PT ;  /* 0x000000ff0300720c */ /* 0x040fe20003f45270 */
[----:B------:R-:W-:Y:S01]  /*a230*/  IMAD.MOV.U32 R8, RZ, RZ, 0x1 ;  /* 0x00000001ff087424 */ /* 0x000fe200078e00ff */
[----:B------:R-:W-:Y:S01]  /*a240*/  ISETP.NE.OR P0, PT, R3, RZ, !P0 ;  /* 0x000000ff0300720c */ /* 0x000fe20004705670 */
[----:B------:R-:W-:Y:S01]  /*a250*/  IMAD.MOV.U32 R0, RZ, RZ, 0x1 ;  /* 0x00000001ff007424 */ /* 0x000fe200078e00ff */
[----:B------:R-:W-:Y:S01]  /*a260*/  LOP3.LUT R6, R16, 0x2, RZ, 0xfc, !PT ;  /* 0x0000000210067812 */ /* 0x000fe200078efcff */
[----:B------:R-:W-:Y:S01]  /*a270*/  IMAD.MOV.U32 R7, RZ, RZ, RZ ;  /* 0x000000ffff077224 */ /* 0x000fe200078e00ff */
[----:B------:R-:W-:Y:S01]  /*a280*/  ULDC UR4, c[0x0][0x600] ;  /* 0x0001800000047ab9 */ /* 0x000fe20000000800 */
[----:B------:R-:W-:Y:S01]  /*a290*/  UMOV UR7, 0x1 ;  /* 0x0000000100077882 */ /* 0x000fe20000000000 */
[----:B------:R-:W-:-:S02]  /*a2a0*/  UIADD3 UR19, UR40, 0x1, URZ ;  /* 0x0000000128137890 */ /* 0x000fc4000fffe03f */
[----:B------:R-:W-:Y:S02]  /*a2b0*/  UIADD3 UR15, UR4, -0x1, URZ ;  /* 0xffffffff040f7890 */ /* 0x000fe4000fffe03f */
[----:B------:R-:W-:Y:S02]  /*a2c0*/  USHF.L.U32 UR17, UR7, UR5, URZ ;  /* 0x0000000507117299 */ /* 0x000fe4000800063f */
[----:B------:R-:W-:Y:S01]  /*a2d0*/  ULOP3.LUT UR16, URZ, UR6, URZ, 0x33, !UPT ;  /* 0x000000063f107292 */ /* 0x000fe2000f8e333f */
[----:B------:R-:W-:-:S11]  /*a2e0*/  ULDC.64 UR20, c[0x0][0x198] ;  /* 0x0000660000147ab9 */ /* 0x000fd60000000a00 */
.L_x_303:
[----:B------:R-:W-:-:S03]  /*a2f0*/  UMOV UR4, 0xffffffff ;  /* 0xffffffff00047882 */ /* 0x000fc60000000000 */
[----:B------:R-:W-:Y:S05]  /*a300*/  BRA.DIV UR4, `(.L_x_292) ;  /* 0x0000001204047947 */ /* 0x000fea000b800000 */
[----:B------:R-:W-:-:S13]  /*a310*/  ELECT P6, URZ, PT ;  /* 0x00000000003f782f */ /* 0x000fda00038c0000 */
.L_x_317:
[----:B------:R-:W0:Y:S01]  /*a320*/  LDC R3, c[0x0][0x28c] ;  /* 0x0000a300ff037b82 */ /* 0x000e220000000800 */
[----:B------:R-:W-:Y:S01]  /*a330*/  BSSY B1, `(.L_x_293) ;  /* 0x0000037000017945 */ /* 0x000fe20003800000 */
[----:B0-----:R-:W-:-:S13]  /*a340*/  ISETP.LT.OR P6, PT, R3, 0x1, !P6 ;  /* 0x000000010300780c */ /* 0x001fda00077c1670 */
[----:B------:R-:W-:Y:S05]  /*a350*/  @P6 BRA `(.L_x_294) ;  /* 0x0000000000d06947 */ /* 0x000fea0003800000 */
[----:B------:R-:W-:Y:S02]  /*a360*/  IMAD.SHL.U32 R22, R22, 0x100, RZ ;  /* 0x0000010016167824 */ /* 0x000fe400078e00ff */
[----:B------:R-:W-:Y:S02]  /*a370*/  IMAD.SHL.U32 R19, R19, 0x40, RZ ;  /* 0x0000004013137824 */ /* 0x000fe400078e00ff */
[----:B------:R-:W-:Y:S02]  /*a380*/  IMAD.MOV.U32 R12, RZ, RZ, RZ ;  /* 0x000000ffff0c7224 */ /* 0x000fe400078e00ff */
[----:B------:R-:W-:Y:S02]  /*a390*/  IMAD.U32 R13, RZ, RZ, UR19 ;  /* 0x00000013ff0d7e24 */ /* 0x000fe4000f8e00ff */
[----:B------:R-:W-:Y:S02]  /*a3a0*/  IMAD.MOV.U32 R3, RZ, RZ, R0 ;  /* 0x000000ffff037224 */ /* 0x000fe400078e0000 */
[----:B------:R-:W-:-:S07]  /*a3b0*/  IMAD.MOV.U32 R4, RZ, RZ, R7 ;  /* 0x000000ffff047224 */ /* 0x000fce00078e0007 */
.L_x_298:
[----:B------:R-:W0:Y:S01]  /*a3c0*/  S2R R10, SR_CgaCtaId ;  /* 0x00000000000a7919 */ /* 0x000e220000008800 */
[----:B------:R-:W-:Y:S01]  /*a3d0*/  MOV R5, 0x400 ;  /* 0x0000040000057802 */ /* 0x000fe20000000f00 */
[----:B------:R-:W1:Y:S03]  /*a3e0*/  @!P2 LDC R9, c[0x0][0x500] ;  /* 0x00014000ff09ab82 */ /* 0x000e660000000800 */
[----:B0-----:R-:W-:Y:S02]  /*a3f0*/  LEA R11, R10, R5, 0x18 ;  /* 0x000000050a0b7211 */ /* 0x001fe400078ec0ff */
[----:B------:R-:W-:-:S03]  /*a400*/  SHF.L.U32 R5, R3, 0x1f, RZ ;  /* 0x0000001f03057819 */ /* 0x000fc600000006ff */
[----:B------:R-:W-:-:S04]  /*a410*/  IMAD R10, R4, 0x8, R11 ;  /* 0x00000008040a7824 */ /* 0x000fc800078e020b */
[----:B------:R-:W0:Y:S02]  /*a420*/  SYNCS.PHASECHK.TRANS64.TRYWAIT P1, [R10+URZ+0x28], R5 ;  /* 0x000028050a0075a7 */ /* 0x000e24000802017f */
[----:B01----:R-:W-:Y:S05]  /*a430*/  @!P1 BRA `(.L_x_295) ;  /* 0x0000000c00d89947 */ /* 0x003fea0003800000 */
.L_x_318:
[----:B0-----:R-:W-:Y:S01]  /*a440*/  PRMT R5, R6, 0x9910, RZ ;  /* 0x0000991006057816 */ /* 0x001fe200000000ff */
[----:B------:R0:W-:Y:S03]  /*a450*/  @!P2 SYNCS.ARRIVE.TRANS64 RZ, [R10+URZ], R9 ;  /* 0x000000090affa9a7 */ /* 0x0001e6000800003f */
[----:B------:R-:W-:-:S13]  /*a460*/  ISETP.NE.AND P1, PT, R5, 0x2, PT ;  /* 0x000000020500780c */ /* 0x000fda0003f25270 */
[----:B0-----:R-:W-:Y:S05]  /*a470*/  @P1 BRA `(.L_x_296) ;  /* 0x0000000000041947 */ /* 0x001fea0003800000 */
[----:B------:R-:W-:Y:S01]  /*a480*/  BPT.TRAP 0x1 ;  /* 0x000000040000795c */ /* 0x000fe20000300000 */
.L_x_296:
[----:B------:R-:W-:Y:S05]  /*a490*/  @P0 BRA `(.L_x_297) ;  /* 0x0000000000040947 */ /* 0x000fea0003800000 */
[----:B------:R-:W-:Y:S01]  /*a4a0*/  BPT.TRAP 0x1 ;  /* 0x000000040000795c */ /* 0x000fe20000300000 */
.L_x_297:
[--C-:B------:R-:W-:Y:S01]  /*a4b0*/  IMAD R5, R4, 0x1000, R11.reuse ;  /* 0x0000100004057824 */ /* 0x100fe200078e020b */
[----:B------:R-:W-:Y:S01]  /*a4c0*/  R2UR UR9, R10 ;  /* 0x000000000a0972ca */ /* 0x000fe200000e0000 */
[C---:B------:R-:W-:Y:S01]  /*a4d0*/  IMAD R11, R4.reuse, 0x4000, R11 ;  /* 0x00004000040b7824 */ /* 0x040fe200078e020b */
[----:B------:R-:W-:Y:S01]  /*a4e0*/  UIADD3 UR4, UP0, UR20, 0xf0, URZ ;  /* 0x000000f014047890 */ /* 0x000fe2000ff1e03f */
[----:B------:R-:W-:Y:S01]  /*a4f0*/  VIADD R13, R13, 0xffffffff ;  /* 0xffffffff0d0d7836 */ /* 0x000fe20000000000 */
[----:B------:R-:W-:Y:S01]  /*a500*/  R2UR UR5, R5 ;  /* 0x00000000050572ca */ /* 0x000fe200000e0000 */
[----:B------:R-:W-:Y:S01]  /*a510*/  UIADD3 UR22, UP1, UR20, 0x1f0, URZ ;  /* 0x000001f014167890 */ /* 0x000fe2000ff3e03f */
[----:B------:R-:W-:Y:S01]  /*a520*/  R2UR UR8, R11 ;  /* 0x000000000b0872ca */ /* 0x000fe200000e0000 */
[----:B------:R-:W-:Y:S01]  /*a530*/  VIADD R4, R4, 0x1 ;  /* 0x0000000104047836 */ /* 0x000fe20000000000 */
[----:B------:R-:W-:Y:S01]  /*a540*/  R2UR UR11, R19 ;  /* 0x00000000130b72ca */ /* 0x000fe200000e0000 */
[----:B------:R-:W-:Y:S01]  /*a550*/  UIADD3.X UR23, URZ, UR21, URZ, UP1, !UPT ;  /* 0x000000153f177290 */ /* 0x000fe20008ffe43f */
[----:B------:R-:W-:Y:S01]  /*a560*/  R2UR UR10, R12 ;  /* 0x000000000c0a72ca */ /* 0x000fe200000e0000 */
[----:B------:R-:W-:Y:S01]  /*a570*/  UMOV UR6, 0x0 ;  /* 0x0000000000067882 */ /* 0x000fe20000000000 */
[----:B------:R-:W-:Y:S01]  /*a580*/  R2UR UR12, R2 ;  /* 0x00000000020c72ca */ /* 0x000fe200000e0000 */
[----:B------:R-:W-:Y:S01]  /*a590*/  UMOV UR7, 0x10000000 ;  /* 0x1000000000077882 */ /* 0x000fe20000000000 */
[----:B------:R-:W-:Y:S01]  /*a5a0*/  R2UR UR18, R22 ;  /* 0x00000000161272ca */ /* 0x000fe200000e0000 */
[----:B------:R-:W-:Y:S01]  /*a5b0*/  VIADD R12, R12, 0x20 ;  /* 0x000000200c0c7836 */ /* 0x000fe20000000000 */
[----:B------:R-:W-:Y:S01]  /*a5c0*/  ISETP.GT.AND P3, PT, R13, 0x1, PT ;  /* 0x000000010d00780c */ /* 0x000fe20003f64270 */
[----:B------:R-:W-:Y:S01]  /*a5d0*/  UIADD3 UR13, UR5, 0x180, URZ ;  /* 0x00000180050d7890 */ /* 0x000fe2000fffe03f */
[----:B------:R-:W-:Y:S01]  /*a5e0*/  ISETP.NE.AND P1, PT, R4, 0x5, PT ;  /* 0x000000050400780c */ /* 0x000fe20003f25270 */
[----:B------:R-:W-:-:S02]  /*a5f0*/  UIADD3.X UR5, URZ, UR21, URZ, UP0, !UPT ;  /* 0x000000153f057290 */ /* 0x000fc400087fe43f */
[----:B------:R-:W-:Y:S01]  /*a600*/  UIADD3 UR14, UR8, 0x5180, URZ ;  /* 0x00005180080e7890 */ /* 0x000fe2000fffe03f */
[----:B------:R-:W-:Y:S02]  /*a610*/  SEL R10, RZ, 0x1, P1 ;  /* 0x00000001ff0a7807 */ /* 0x000fe40000800000 */
[----:B------:R-:W-:Y:S01]  /*a620*/  UMOV UR8, UR13 ;  /* 0x0000000d00087c82 */ /* 0x000fe20008000000 */
[----:B------:R-:W-:Y:S02]  /*a630*/  SEL R4, R4, RZ, P1 ;  /* 0x000000ff04047207 */ /* 0x000fe40000800000 */
[----:B------:R-:W-:Y:S01]  /*a640*/  LOP3.LUT R3, R3, R10, RZ, 0x3c, !PT ;  /* 0x0000000a03037212 */ /* 0x000fe200078e3cff */
[----:B------:R0:W-:Y:S02]  /*a650*/  UTMALDG.3D [UR8], [UR4], desc[UR6] ;  /* 0x00000608040075b4 */ /* 0x0001e40008011000 */
[----:B0-----:R-:W-:Y:S01]  /*a660*/  UMOV UR8, UR14 ;  /* 0x0000000e00087c82 */ /* 0x001fe20008000000 */
[----:B------:R-:W-:-:S02]  /*a670*/  UMOV UR11, UR18 ;  /* 0x00000012000b7c82 */ /* 0x000fc40008000000 */
[----:B------:R0:W-:Y:S02]  /*a680*/  UTMALDG.3D [UR8], [UR22], desc[UR6] ;  /* 0x00000608160075b4 */ /* 0x0001e40008011000 */
[----:B0-----:R-:W-:Y:S05]  /*a690*/  @P3 BRA `(.L_x_298) ;  /* 0xfffffffc00483947 */ /* 0x001fea000383ffff */
.L_x_294:
[----:B------:R-:W-:Y:S05]  /*a6a0*/  BSYNC B1 ;  /* 0x0000000000017941 */ /* 0x000fea0003800000 */
.L_x_293:
[----:B------:R-:W2:Y:S01]  /*a6b0*/  LDL.64 R10, [R1] ;  /* 0x00000000010a7983 */ /* 0x000ea20000100a00 */
[----:B------:R-:W-:Y:S01]  /*a6c0*/  LOP3.LUT P4, RZ, R8, 0xff, RZ, 0xc0, !PT ;  /* 0x000000ff08ff7812 */ /* 0x000fe2000788c0ff */
[----:B------:R-:W-:Y:S01]  /*a6d0*/  VIADD R4, R7, UR40 ;  /* 0x0000002807047c36 */ /* 0x000fe20008000000 */
[----:B------:R-:W-:Y:S01]  /*a6e0*/  ULDC.64 UR4, c[0x0][0x650] ;  /* 0x0001940000047ab9 */ /* 0x000fe20000000a00 */
[----:B------:R-:W-:Y:S01]  /*a6f0*/  IMAD.U32 R7, RZ, RZ, UR40 ;  /* 0x00000028ff077e24 */ /* 0x000fe2000f8e00ff */
[----:B------:R-:W-:Y:S01]  /*a700*/  UISETP.GE.U32.AND UP0, UPT, UR40, 0x5, UPT ;  /* 0x000000052800788c */ /* 0x000fe2000bf06070 */
[----:B------:R-:W-:Y:S01]  /*a710*/  BSSY B1, `(.L_x_299) ;  /* 0x000006f000017945 */ /* 0x000fe20003800000 */
[----:B------:R-:W-:Y:S01]  /*a720*/  ISETP.GT.U32.AND P1, PT, R4, 0x4, PT ;  /* 0x000000040400780c */ /* 0x000fe20003f24070 */
[----:B------:R-:W-:Y:S01]  /*a730*/  IMAD.MOV.U32 R19, RZ, RZ, -0x1 ;  /* 0xffffffffff137424 */ /* 0x000fe200078e00ff */
[----:B------:R-:W-:Y:S01]  /*a740*/  PRMT R8, RZ, 0x7610, R8 ;  /* 0x00007610ff087816 */ /* 0x000fe20000000008 */
[----:B------:R-:W-:Y:S01]  /*a750*/  IMAD.MOV.U32 R22, RZ, RZ, -0x1 ;  /* 0xffffffffff167424 */ /* 0x000fe200078e00ff */
[----:B------:R-:W-:-:S02]  /*a760*/  ISETP.LT.U32.AND P1, PT, R7, 0x5, P1 ;  /* 0x000000050700780c */ /* 0x000fc40000f21070 */
[----:B------:R-:W-:Y:S01]  /*a770*/  PLOP3.LUT P3, PT, PT, PT, UP0, 0x80, 0x0 ;  /* 0x000000000000781c */ /* 0x000fe20003f6f008 */
[----:B------:R-:W0:Y:S01]  /*a780*/  @P4 S2R R3, SR_CgaCtaId ;  /* 0x0000000000034919 */ /* 0x000e220000008800 */
[----:B------:R-:W-:-:S04]  /*a790*/  @P4 MOV R2, 0x400 ;  /* 0x0000040000024802 */ /* 0x000fc80000000f00 */
[----:B0-----:R-:W-:Y:S01]  /*a7a0*/  @P4 LEA R5, R3, R2, 0x18 ;  /* 0x0000000203054211 */ /* 0x001fe200078ec0ff */
[----:B------:R-:W-:-:S03]  /*a7b0*/  IMAD.WIDE.U32 R2, R4, -0x33333333, RZ ;  /* 0xcccccccd04027825 */ /* 0x000fc600078e00ff */
[----:B------:R0:W-:Y:S01]  /*a7c0*/  @P4 SYNCS.ARRIVE.TRANS64.A1T0 RZ, [R5+URZ+0x88], RZ ;  /* 0x000088ff05ff49a7 */ /* 0x0001e2000810003f */
[----:B------:R-:W-:Y:S01]  /*a7d0*/  IMAD.MOV.U32 R2, RZ, RZ, -0x1 ;  /* 0xffffffffff027424 */ /* 0x000fe200078e00ff */
[----:B0-----:R-:W-:Y:S02]  /*a7e0*/  SHF.R.U32.HI R5, RZ, 0x2, R3 ;  /* 0x00000002ff057819 */ /* 0x001fe40000011603 */
[----:B------:R-:W-:-:S03]  /*a7f0*/  SEL R3, RZ, 0x1, !P1 ;  /* 0x00000001ff037807 */ /* 0x000fc60004800000 */
[----:B------:R-:W-:Y:S01]  /*a800*/  IMAD R7, R5, -0x5, R4 ;  /* 0xfffffffb05077824 */ /* 0x000fe200078e0204 */
[----:B------:R-:W-:Y:S02]  /*a810*/  LOP3.LUT R0, R0, R3, RZ, 0x3c, !PT ;  /* 0x0000000300007212 */ /* 0x000fe400078e3cff */
[----:B------:R-:W-:Y:S02]  /*a820*/  PRMT R3, RZ, 0x7610, R3 ;  /* 0x00007610ff037816 */ /* 0x000fe40000000003 */
[----:B------:R-:W-:Y:S02]  /*a830*/  @P3 LOP3.LUT R0, R0, 0x1, R5, 0x78, !PT ;  /* 0x0000000100003812 */ /* 0x000fe400078e7805 */
[----:B--2---:R-:W-:-:S04]  /*a840*/  IADD3 R18, P4, R18, R10, RZ ;  /* 0x0000000a12127210 */ /* 0x004fc80007f9e0ff */
[----:B------:R-:W-:Y:S01]  /*a850*/  ISETP.GE.U32.AND P1, PT, R18, UR4, PT ;  /* 0x0000000412007c0c */ /* 0x000fe2000bf26070 */
[----:B------:R-:W-:-:S05]  /*a860*/  IMAD.X R17, R17, 0x1, R23, P4 ;  /* 0x0000000111117824 */ /* 0x000fca00020e0617 */
[----:B------:R-:W-:-:S13]  /*a870*/  ISETP.GE.U32.AND.EX P1, PT, R17, UR5, PT, P1 ;  /* 0x0000000511007c0c */ /* 0x000fda000bf26110 */
[----:B------:R-:W-:Y:S05]  /*a880*/  @P1 BRA `(.L_x_300) ;  /* 0x00000004005c1947 */ /* 0x000fea0003800000 */
[----:B------:R-:W0:Y:S01]  /*a890*/  S2R R11, SR_CTAID.X ;  /* 0x00000000000b7919 */ /* 0x000e220000002500 */
[----:B------:R-:W-:Y:S01]  /*a8a0*/  ULDC.64 UR4, c[0x0][0x628] ;  /* 0x00018a0000047ab9 */ /* 0x000fe20000000a00 */
[----:B------:R-:W1:Y:S01]  /*a8b0*/  LDC R12, c[0x0][0x144] ;  /* 0x00005100ff0c7b82 */ /* 0x000e620000000800 */
[----:B------:R-:W-:Y:S01]  /*a8c0*/  ISETP.NE.U32.AND P1, PT, RZ, UR4, PT ;  /* 0x00000004ff007c0c */ /* 0x000fe2000bf25070 */
[----:B------:R-:W2:Y:S01]  /*a8d0*/  S2R R9, SR_CTAID.Y ;  /* 0x0000000000097919 */ /* 0x000ea20000002600 */
[----:B------:R-:W-:Y:S01]  /*a8e0*/  ULDC UR6, c[0x0][0x150] ;  /* 0x0000540000067ab9 */ /* 0x000fe20000000800 */
[----:B------:R-:W-:Y:S01]  /*a8f0*/  ULDC UR7, c[0x0][0x630] ;  /* 0x00018c0000077ab9 */ /* 0x000fe20000000800 */
[----:B------:R-:W-:Y:S01]  /*a900*/  ISETP.NE.AND.EX P1, PT, RZ, UR5, PT, P1 ;  /* 0x00000005ff007c0c */ /* 0x000fe2000bf25310 */
[----:B------:R-:W-:Y:S01]  /*a910*/  IMAD.MOV.U32 R2, RZ, RZ, R18 ;  /* 0x000000ffff027224 */ /* 0x000fe200078e0012 */
[----:B0-----:R-:W-:-:S05]  /*a920*/  I2FP.F32.U32 R3, R11 ;  /* 0x0000000b00037245 */ /* 0x001fca0000201000 */
[----:B------:R-:W-:Y:S01]  /*a930*/  FMUL R14, R3, UR6 ;  /* 0x00000006030e7c20 */ /* 0x000fe20008400000 */
[----:B------:R-:W-:-:S05]  /*a940*/  IMAD.MOV.U32 R3, RZ, RZ, R17 ;  /* 0x000000ffff037224 */ /* 0x000fca00078e0011 */
[----:B--2---:R-:W-:Y:S05]  /*a950*/  @!P1 BRA `(.L_x_301) ;  /* 0x0000000000289947 */ /* 0x004fea0003800000 */
[----:B------:R-:W-:Y:S02]  /*a960*/  ULDC UR6, c[0x0][0x634] ;  /* 0x00018d0000067ab9 */ /* 0x000fe40000000800 */
[----:B------:R-:W-:-:S05]  /*a970*/  IADD3 R3, P1, R18, UR6, RZ ;  /* 0x0000000612037c10 */ /* 0x000fca000ff3e0ff */
[----:B------:R-:W-:-:S04]  /*a980*/  IMAD.X R13, RZ, RZ, R17, P1 ;  /* 0x000000ffff0d7224 */ /* 0x000fc800008e0611 */
[----:B------:R-:W-:-:S04]  /*a990*/  IMAD.WIDE.U32 R4, R13, UR4, RZ ;  /* 0x000000040d047c25 */ /* 0x000fc8000f8e00ff */
[----:B------:R-:W-:-:S04]  /*a9a0*/  IMAD.WIDE.U32 R4, P1, R3, UR5, R4 ;  /* 0x0000000503047c25 */ /* 0x000fc8000f820004 */
[----:B------:R-:W-:-:S04]  /*a9b0*/  IMAD.WIDE.U32 R2, R3, UR4, RZ ;  /* 0x0000000403027c25 */ /* 0x000fc8000f8e00ff */
[----:B------:R-:W-:Y:S01]  /*a9c0*/  IMAD.MOV.U32 R2, RZ, RZ, R5 ;  /* 0x000000ffff027224 */ /* 0x000fe200078e0005 */
[----:B------:R-:W-:Y:S01]  /*a9d0*/  IADD3 RZ, P3, R3, R4, RZ ;  /* 0x0000000403ff7210 */ /* 0x000fe20007f7e0ff */
[----:B------:R-:W-:-:S04]  /*a9e0*/  IMAD.X R3, RZ, RZ, RZ, P1 ;  /* 0x000000ffff037224 */ /* 0x000fc800008e06ff */
[----:B------:R-:W-:-:S08]  /*a9f0*/  IMAD.WIDE.U32.X R2, R13, UR5, R2, P3 ;  /* 0x000000050d027c25 */ /* 0x000fd000098e0402 */
.L_x_301:
[--C-:B------:R-:W-:Y:S01]  /*aa00*/  SHF.R.U64 R10, R2, UR7, R3.reuse ;  /* 0x00000007020a7c19 */ /* 0x100fe20008001203 */
[----:B------:R-:W0:Y:S01]  /*aa10*/  F2I.U32.TRUNC.NTZ R14, R14 ;  /* 0x0000000e000e7305 */ /* 0x000e22000020f000 */
[----:B------:R-:W-:Y:S01]  /*aa20*/  SHF.R.U32.HI R2, RZ, UR7, R3 ;  /* 0x00000007ff027c19 */ /* 0x000fe20008011603 */
[----:B------:R-:W-:Y:S01]  /*aa30*/  ULDC.64 UR4, c[0x0][0x620] ;  /* 0x0001880000047ab9 */ /* 0x000fe20000000a00 */
[----:B------:R-:W-:Y:S01]  /*aa40*/  IADD3 R5, P1, RZ, -R10, RZ ;  /* 0x8000000aff057210 */ /* 0x000fe20007f3e0ff */
[----:B------:R-:W-:Y:S01]  /*aa50*/  IMAD.MOV.U32 R3, RZ, RZ, R17 ;  /* 0x000000ffff037224 */ /* 0x000fe200078e0011 */
[----:B------:R-:W-:-:S03]  /*aa60*/  ULDC.64 UR6, c[0x0][0x640] ;  /* 0x0001900000067ab9 */ /* 0x000fc60000000a00 */
[----:B------:R-:W-:Y:S01]  /*aa70*/  IMAD.X R2, RZ, RZ, ~R2, P1 ;  /* 0x000000ffff027224 */ /* 0x000fe200008e0e02 */
[----:B------:R-:W-:-:S03]  /*aa80*/  ISETP.NE.U32.AND P1, PT, RZ, UR6, PT ;  /* 0x00000006ff007c0c */ /* 0x000fc6000bf25070 */
[----:B------:R-:W-:Y:S01]  /*aa90*/  IMAD R4, R2, UR4, RZ ;  /* 0x0000000402047c24 */ /* 0x000fe2000f8e02ff */
[----:B------:R-:W-:Y:S01]  /*aaa0*/  ISETP.NE.AND.EX P1, PT, RZ, UR7, PT, P1 ;  /* 0x00000007ff007c0c */ /* 0x000fe2000bf25310 */
[----:B------:R-:W-:-:S04]  /*aab0*/  IMAD.MOV.U32 R2, RZ, RZ, R18 ;  /* 0x000000ffff027224 */ /* 0x000fc800078e0012 */
[----:B------:R-:W-:Y:S01]  /*aac0*/  IMAD.WIDE.U32 R2, R5, UR4, R2 ;  /* 0x0000000405027c25 */ /* 0x000fe2000f8e0002 */
[----:B------:R-:W-:-:S03]  /*aad0*/  ULDC UR4, c[0x0][0x618] ;  /* 0x0001860000047ab9 */ /* 0x000fc60000000800 */
[----:B------:R-:W-:Y:S01]  /*aae0*/  IMAD R5, R5, UR5, R4 ;  /* 0x0000000505057c24 */ /* 0x000fe2000f8e0204 */
[----:B------:R-:W-:Y:S01]  /*aaf0*/  ULDC UR5, c[0x0][0x154] ;  /* 0x0000550000057ab9 */ /* 0x000fe20000000800 */
[----:B0-----:R-:W-:Y:S02]  /*ab00*/  IMAD.MOV R4, RZ, RZ, -R14 ;  /* 0x000000ffff047224 */ /* 0x001fe400078e0a0e */
[----:B------:R-:W0:Y:S01]  /*ab10*/  LDC R14, c[0x0][0x148] ;  /* 0x00005200ff0e7b82 */ /* 0x000e220000000800 */
[----:B------:R-:W-:Y:S02]  /*ab20*/  IMAD.IADD R3, R3, 0x1, R5 ;  /* 0x0000000103037824 */ /* 0x000fe400078e0205 */
[----:B-1----:R-:W-:Y:S01]  /*ab30*/  IMAD R11, R12, R4, R11 ;  /* 0x000000040c0b7224 */ /* 0x002fe200078e020b */
[----:B------:R-:W-:Y:S02]  /*ab40*/  I2FP.F32.U32 R4, R9 ;  /* 0x0000000900047245 */ /* 0x000fe40000201000 */
[----:B------:R-:W-:-:S02]  /*ab50*/  SHF.R.U64 R12, R2, UR4, R3 ;  /* 0x00000004020c7c19 */ /* 0x000fc40008001203 */
[----:B------:R-:W-:Y:S01]  /*ab60*/  SHF.R.U32.HI R3, RZ, UR4, R3 ;  /* 0x00000004ff037c19 */ /* 0x000fe20008011603 */
[----:B------:R-:W-:Y:S01]  /*ab70*/  FMUL R4, R4, UR5 ;  /* 0x0000000504047c20 */ /* 0x000fe20008400000 */
[----:B------:R-:W-:Y:S02]  /*ab80*/  ULDC UR4, c[0x0][0x608] ;  /* 0x0001820000047ab9 */ /* 0x000fe40000000800 */
[--C-:B------:R-:W-:Y:S01]  /*ab90*/  SHF.R.U64 R15, R12, UR4, R3.reuse ;  /* 0x000000040c0f7c19 */ /* 0x100fe20008001203 */
[----:B------:R1:W2:Y:S01]  /*aba0*/  F2I.U32.TRUNC.NTZ R20, R4 ;  /* 0x0000000400147305 */ /* 0x0002a2000020f000 */
[----:B------:R-:W-:Y:S01]  /*abb0*/  SHF.R.U32.HI R2, RZ, UR4, R3 ;  /* 0x00000004ff027c19 */ /* 0x000fe20008011603 */
[----:B------:R-:W-:-:S03]  /*abc0*/  ULDC UR4, c[0x0][0x658] ;  /* 0x0001960000047ab9 */ /* 0x000fc60000000800 */
[--C-:B------:R-:W-:Y:S02]  /*abd0*/  SHF.R.U64 R13, R15, UR4, R2.reuse ;  /* 0x000000040f0d7c19 */ /* 0x100fe40008001202 */
[----:B------:R-:W-:-:S03]  /*abe0*/  SHF.R.U32.HI R19, RZ, UR4, R2 ;  /* 0x00000004ff137c19 */ /* 0x000fc60008011602 */
[----:B------:R-:W-:Y:S02]  /*abf0*/  IMAD.MOV.U32 R2, RZ, RZ, R13 ;  /* 0x000000ffff027224 */ /* 0x000fe400078e000d */
[----:B------:R-:W-:Y:S01]  /*ac00*/  IMAD.MOV.U32 R3, RZ, RZ, R19 ;  /* 0x000000ffff037224 */ /* 0x000fe200078e0013 */
[----:B-1----:R-:W-:Y:S06]  /*ac10*/  @!P1 BRA `(.L_x_302) ;  /* 0x0000000000289947 */ /* 0x002fec0003800000 */
        /* <DEDUP_REMOVED lines=10> */
.L_x_302:
[----:B------:R-:W1:Y:S01]  /*acc0*/  LDC R4, c[0x0][0x65c] ;  /* 0x00019700ff047b82 */ /* 0x000e620000000800 */
[----:B------:R-:W-:Y:S01]  /*acd0*/  ULDC UR4, c[0x0][0x648] ;  /* 0x0001920000047ab9 */ /* 0x000fe20000000800 */
[----:B------:R-:W-:Y:S01]  /*ace0*/  LOP3.LUT R15, R15, UR16, RZ, 0xc0, !PT ;  /* 0x000000100f0f7c12 */ /* 0x000fe2000f8ec0ff */
[----:B--2---:R-:W-:Y:S01]  /*acf0*/  IMAD.MOV R20, RZ, RZ, -R20 ;  /* 0x000000ffff147224 */ /* 0x004fe200078e0a14 */
[----:B------:R-:W-:Y:S01]  /*ad00*/  SHF.R.U64 R2, R2, UR4, R3 ;  /* 0x0000000402027c19 */ /* 0x000fe20008001203 */
[----:B------:R-:W-:Y:S01]  /*ad10*/  ULDC UR4, c[0x0][0x638] ;  /* 0x00018e0000047ab9 */ /* 0x000fe20000000800 */
[----:B------:R-:W-:Y:S01]  /*ad20*/  LOP3.LUT R12, R12, UR15, RZ, 0xc0, !PT ;  /* 0x0000000f0c0c7c12 */ /* 0x000fe2000f8ec0ff */
[----:B------:R-:W-:Y:S01]  /*ad30*/  ULDC UR5, c[0x0][0x610] ;  /* 0x0001840000057ab9 */ /* 0x000fe20000000800 */
[----:B------:R-:W-:Y:S01]  /*ad40*/  IMAD.MOV.U32 R3, RZ, RZ, 0x1 ;  /* 0x00000001ff037424 */ /* 0x000fe200078e00ff */
[----:B-1----:R-:W-:Y:S01]  /*ad50*/  ISETP.NE.AND P1, PT, R4, 0x1, PT ;  /* 0x000000010400780c */ /* 0x002fe20003f25270 */
[----:B------:R-:W-:-:S02]  /*ad60*/  IMAD.MOV R4, RZ, RZ, -R2 ;  /* 0x000000ffff047224 */ /* 0x000fc400078e0a02 */
[----:B------:R-:W-:Y:S02]  /*ad70*/  IMAD R2, R2, UR17, R15 ;  /* 0x0000001102027c24 */ /* 0x000fe4000f8e020f */
[----:B------:R-:W-:Y:S01]  /*ad80*/  IMAD R13, R4, UR4, R13 ;  /* 0x00000004040d7c24 */ /* 0x000fe2000f8e020d */
[----:B------:R-:W-:-:S07]  /*ad90*/  ULDC UR4, c[0x0][0x600] ;  /* 0x0001800000047ab9 */ /* 0x000fce0000000800 */
[----:B0-----:R-:W-:-:S04]  /*ada0*/  @P1 IMAD R11, R14, R20, R9 ;  /* 0x000000140e0b1224 */ /* 0x001fc800078e0209 */
[----:B------:R-:W-:Y:S02]  /*adb0*/  IMAD R11, R2, UR5, R11 ;  /* 0x00000005020b7c24 */ /* 0x000fe4000f8e020b */
[----:B------:R-:W-:-:S05]  /*adc0*/  IMAD R2, R13, UR4, R12 ;  /* 0x000000040d027c24 */ /* 0x000fca000f8e020c */
[----:B------:R-:W-:Y:S02]  /*add0*/  SEL R22, R2, R11, !P1 ;  /* 0x0000000b02167207 */ /* 0x000fe40004800000 */
[----:B------:R-:W-:Y:S01]  /*ade0*/  SEL R19, R11, R2, !P1 ;  /* 0x000000020b137207 */ /* 0x000fe20004800000 */
[----:B------:R-:W-:-:S07]  /*adf0*/  IMAD.MOV.U32 R2, RZ, RZ, R10 ;  /* 0x000000ffff027224 */ /* 0x000fce00078e000a */
.L_x_300:
[----:B------:R-:W-:Y:S05]  /*ae00*/  BSYNC B1 ;  /* 0x0000000000017941 */ /* 0x000fea0003800000 */
.L_x_299:
[----:B------:R-:W-:-:S13]  /*ae10*/  LOP3.LUT P1, RZ, R3, 0xff, RZ, 0xc0, !PT ;  /* 0x000000ff03ff7812 */ /* 0x000fda000782c0ff */
[----:B------:R-:W-:Y:S05]  /*ae20*/  @P1 BRA `(.L_x_303) ;  /* 0xfffffff400301947 */ /* 0x000fea000383ffff */
[----:B------:R-:W-:Y:S05]  /*ae30*/  BSYNC B0 ;  /* 0x0000000000007941 */ /* 0x000fea0003800000 */
.L_x_291:
[----:B------:R-:W-:-:S03]  /*ae40*/  UMOV UR4, 0xffffffff ;  /* 0xffffffff00047882 */ /* 0x000fc60000000000 */
[----:B------:R-:W-:Y:S05]  /*ae50*/  BRA.DIV UR4, `(.L_x_304) ;  /* 0x0000000604647947 */ /* 0x000fea000b800000 */
[----:B------:R-:W-:-:S13]  /*ae60*/  ELECT P6, URZ, PT ;  /* 0x00000000003f782f */ /* 0x000fda00038c0000 */
.L_x_321:
[----:B------:R-:W-:Y:S04]  /*ae70*/  BSSY B0, `(.L_x_305) ;  /* 0x0000034000007945 */ /* 0x000fe80003800000 */
[----:B------:R-:W-:Y:S05]  /*ae80*/  @!P6 BRA `(.L_x_306) ;  /* 0x0000000000c8e947 */ /* 0x000fea0003800000 */
[----:B------:R-:W-:-:S04]  /*ae90*/  LOP3.LUT R16, R16, 0x2, RZ, 0xfc, !PT ;  /* 0x0000000210107812 */ /* 0x000fc800078efcff */
[----:B------:R-:W-:-:S13]  /*aea0*/  ISETP.NE.AND P0, PT, R16, 0x3, PT ;  /* 0x000000031000780c */ /* 0x000fda0003f05270 */
[----:B------:R-:W-:Y:S05]  /*aeb0*/  @!P0 BRA `(.L_x_307) ;  /* 0x0000000000048947 */ /* 0x000fea0003800000 */
[----:B------:R-:W-:Y:S01]  /*aec0*/  BPT.TRAP 0x1 ;  /* 0x000000040000795c */ /* 0x000fe20000300000 */
.L_x_307:
[----:B------:R-:W0:Y:S01]  /*aed0*/  S2R R3, SR_CgaCtaId ;  /* 0x0000000000037919 */ /* 0x000e220000008800 */
[----:B------:R-:W-:Y:S02]  /*aee0*/  MOV R2, 0x400 ;  /* 0x0000040000027802 */ /* 0x000fe40000000f00 */
[----:B------:R-:W-:Y:S02]  /*aef0*/  SHF.L.U32 R4, R0, 0x1f, RZ ;  /* 0x0000001f00047819 */ /* 0x000fe400000006ff */
[----:B0-----:R-:W-:-:S05]  /*af00*/  LEA R2, R3, R2, 0x18 ;  /* 0x0000000203027211 */ /* 0x001fca00078ec0ff */
[----:B------:R-:W-:-:S04]  /*af10*/  VIADD R2, R2, 0x28 ;  /* 0x0000002802027836 */ /* 0x000fc80000000000 */
[C---:B------:R-:W-:Y:S02]  /*af20*/  IMAD R9, R7.reuse, 0x8, R2 ;  /* 0x0000000807097824 */ /* 0x040fe400078e0202 */
[----:B------:R-:W-:Y:S02]  /*af30*/  VIADD R7, R7, 0x1 ;  /* 0x0000000107077836 */ /* 0x000fe40000000000 */
[----:B------:R-:W0:Y:S03]  /*af40*/  SYNCS.PHASECHK.TRANS64.TRYWAIT P0, [R9+URZ], R4 ;  /* 0x00000004090075a7 */ /* 0x000e26000800017f */
[----:B------:R-:W-:-:S04]  /*af50*/  ISETP.NE.AND P1, PT, R7, 0x5, PT ;  /* 0x000000050700780c */ /* 0x000fc80003f25270 */
[----:B------:R-:W-:Y:S02]  /*af60*/  SEL R3, RZ, 0x1, P1 ;  /* 0x00000001ff037807 */ /* 0x000fe40000800000 */
[----:B------:R-:W-:Y:S02]  /*af70*/  SEL R7, R7, RZ, P1 ;  /* 0x000000ff07077207 */ /* 0x000fe40000800000 */
[----:B------:R-:W-:-:S03]  /*af80*/  LOP3.LUT R6, R0, R3, RZ, 0x3c, !PT ;  /* 0x0000000300067212 */ /* 0x000fc600078e3cff */
[----:B------:R-:W-:Y:S01]  /*af90*/  IMAD R8, R7, 0x8, R2 ;  /* 0x0000000807087824 */ /* 0x000fe200078e0202 */
[----:B------:R-:W-:Y:S01]  /*afa0*/  SHF.L.U32 R5, R6, 0x1f, RZ ;  /* 0x0000001f06057819 */ /* 0x000fe200000006ff */
[----:B0-----:R-:W-:Y:S06]  /*afb0*/  @!P0 BRA `(.L_x_308) ;  /* 0x00000004002c8947 */ /* 0x001fec0003800000 */
.L_x_322:
[----:B------:R-:W1:Y:S01]  /*afc0*/  SYNCS.PHASECHK.TRANS64.TRYWAIT P0, [R8+URZ], R5 ;  /* 0x00000005080075a7 */ /* 0x000e62000800017f */
[----:B------:R-:W-:-:S05]  /*afd0*/  VIADD R0, R7, 0x1 ;  /* 0x0000000107007836 */ /* 0x000fca0000000000 */
[----:B------:R-:W-:-:S04]  /*afe0*/  ISETP.NE.AND P1, PT, R0, 0x5, PT ;  /* 0x000000050000780c */ /* 0x000fc80003f25270 */
[----:B------:R-:W-:Y:S02]  /*aff0*/  SEL R3, RZ, 0x1, P1 ;  /* 0x00000001ff037807 */ /* 0x000fe40000800000 */
[----:B------:R-:W-:Y:S02]  /*b000*/  SEL R7, R0, RZ, P1 ;  /* 0x000000ff00077207 */ /* 0x000fe40000800000 */
[----:B------:R-:W-:-:S03]  /*b010*/  LOP3.LUT R6, R6, R3, RZ, 0x3c, !PT ;  /* 0x0000000306067212 */ /* 0x000fc600078e3cff */
[----:B0-----:R-:W-:Y:S01]  /*b020*/  IMAD R9, R7, 0x8, R2 ;  /* 0x0000000807097824 */ /* 0x001fe200078e0202 */
[----:B------:R-:W-:Y:S01]  /*b030*/  SHF.L.U32 R4, R6, 0x1f, RZ ;  /* 0x0000001f06047819 */ /* 0x000fe200000006ff */
[----:B-1----:R-:W-:Y:S06]  /*b040*/  @!P0 BRA `(.L_x_309) ;  /* 0x00000004001c8947 */ /* 0x002fec0003800000 */
.L_x_323:
[----:B------:R-:W1:Y:S01]  /*b050*/  SYNCS.PHASECHK.TRANS64.TRYWAIT P0, [R9+URZ], R4 ;  /* 0x00000004090075a7 */ /* 0x000e62000800017f */
[----:B------:R-:W-:-:S05]  /*b060*/  VIADD R0, R7, 0x1 ;  /* 0x0000000107007836 */ /* 0x000fca0000000000 */
[----:B------:R-:W-:-:S04]  /*b070*/  ISETP.NE.AND P1, PT, R0, 0x5, PT ;  /* 0x000000050000780c */ /* 0x000fc80003f25270 */
[----:B------:R-:W-:Y:S02]  /*b080*/  SEL R3, RZ, 0x1, P1 ;  /* 0x00000001ff037807 */ /* 0x000fe40000800000 */
[----:B------:R-:W-:Y:S02]  /*b090*/  SEL R7, R0, RZ, P1 ;  /* 0x000000ff00077207 */ /* 0x000fe40000800000 */
[----:B------:R-:W-:-:S03]  /*b0a0*/  LOP3.LUT R11, R6, R3, RZ, 0x3c, !PT ;  /* 0x00000003060b7212 */ /* 0x000fc600078e3cff */
[----:B------:R-:W-:Y:S01]  /*b0b0*/  IMAD R6, R7, 0x8, R2 ;  /* 0x0000000807067824 */ /* 0x000fe200078e0202 */
[----:B0-----:R-:W-:Y:S01]  /*b0c0*/  SHF.L.U32 R5, R11, 0x1f, RZ ;  /* 0x0000001f0b057819 */ /* 0x001fe200000006ff */
[----:B-1----:R-:W-:Y:S06]  /*b0d0*/  @!P0 BRA `(.L_x_310) ;  /* 0x00000004000c8947 */ /* 0x002fec0003800000 */
.L_x_324:
[----:B------:R-:W1:Y:S01]  /*b0e0*/  SYNCS.PHASECHK.TRANS64.TRYWAIT P0, [R6+URZ], R5 ;  /* 0x00000005060075a7 */ /* 0x000e62000800017f */
[----:B------:R-:W-:-:S05]  /*b0f0*/  VIADD R0, R7, 0x1 ;  /* 0x0000000107007836 */ /* 0x000fca0000000000 */
[----:B------:R-:W-:-:S04]  /*b100*/  ISETP.NE.AND P1, PT, R0, 0x5, PT ;  /* 0x000000050000780c */ /* 0x000fc80003f25270 */
[----:B0-----:R-:W-:Y:S02]  /*b110*/  SEL R4, RZ, 0x1, P1 ;  /* 0x00000001ff047807 */ /* 0x001fe40000800000 */
[----:B------:R-:W-:Y:S02]  /*b120*/  SEL R3, R0, RZ, P1 ;  /* 0x000000ff00037207 */ /* 0x000fe40000800000 */
[----:B------:R-:W-:Y:S01]  /*b130*/  LOP3.LUT R0, R11, R4, RZ, 0x3c, !PT ;  /* 0x000000040b007212 */ /* 0x000fe200078e3cff */
[----:B-1----:R-:W-:Y:S06]  /*b140*/  @!P0 BRA `(.L_x_311) ;  /* 0x0000000400048947 */ /* 0x002fec0003800000 */
.L_x_325:
[----:B------:R-:W-:Y:S01]  /*b150*/  IMAD R3, R3, 0x8, R2 ;  /* 0x0000000803037824 */ /* 0x000fe200078e0202 */
[----:B------:R-:W-:-:S07]  /*b160*/  SHF.L.U32 R0, R0, 0x1f, RZ ;  /* 0x0000001f00007819 */ /* 0x000fce00000006ff */
.L_x_312:
[----:B-1----:R1:W2:Y:S02]  /*b170*/  SYNCS.PHASECHK.TRANS64.TRYWAIT P0, [R3+URZ], R0 ;  /* 0x00000000030075a7 */ /* 0x0022a4000800017f */
[----:B--2---:R-:W-:Y:S05]  /*b180*/  @!P0 NANOSLEEP.SYNCS 0x989680 ;  /* 0x009896800000895d */ /* 0x004fea0003900000 */
[----:B------:R-:W2:Y:S02]  /*b190*/  @!P0 SYNCS.PHASECHK.TRANS64 P0, [R3+URZ], R0 ;  /* 0x00000000030085a7 */ /* 0x000ea4000800007f */
[----:B--2---:R-:W-:Y:S05]  /*b1a0*/  @!P0 BRA `(.L_x_312) ;  /* 0xfffffffc00f08947 */ /* 0x004fea000383ffff */
.L_x_306:
[----:B------:R-:W-:Y:S05]  /*b1b0*/  BSYNC B0 ;  /* 0x0000000000007941 */ /* 0x000fea0003800000 */
.L_x_305:
[----:B------:R-:W-:Y:S05]  /*b1c0*/  EXIT ;  /* 0x000000000000794d */ /* 0x000fea0003800000 */
.L_x_15:
[----:B-1----:R1:W2:Y:S02]  /*b1d0*/  SYNCS.PHASECHK.TRANS64.TRYWAIT P0, [R159+URZ], R0 ;  /* 0x000000009f0075a7 */ /* 0x0022a4000800017f */
[----:B--2---:R-:W-:Y:S05]  /*b1e0*/  @!P0 NANOSLEEP.SYNCS 0x989680 ;  /* 0x009896800000895d */ /* 0x004fea0003900000 */
[----:B------:R-:W2:Y:S02]  /*b1f0*/  @!P0 SYNCS.PHASECHK.TRANS64 P0, [R159+URZ], R0 ;  /* 0x000000009f0085a7 */ /* 0x000ea4000800007f */
[----:B--2---:R-:W-:Y:S05]  /*b200*/  @!P0 BRA `(.L_x_15) ;  /* 0xfffffffc00f08947 */ /* 0x004fea000383ffff */
[----:B------:R-:W-:Y:S05]  /*b210*/  BRA `(.L_x_313) ;  /* 0xffffff6000a07947 */ /* 0x000fea000383ffff */
.L_x_20:
[----:B--2---:R2:W3:Y:S02]  /*b220*/  SYNCS.PHASECHK.TRANS64.TRYWAIT P1, [R3+URZ], R0 ;  /* 0x00000000030075a7 */ /* 0x0044e4000802017f */
[----:B---3--:R-:W-:Y:S05]  /*b230*/  @!P1 NANOSLEEP.SYNCS 0x989680 ;  /* 0x009896800000995d */ /* 0x008fea0003900000 */
[----:B------:R-:W3:Y:S02]  /*b240*/  @!P1 SYNCS.PHASECHK.TRANS64 P1, [R3+URZ], R0 ;  /* 0x00000000030095a7 */ /* 0x000ee4000802007f */
[----:B---3--:R-:W-:Y:S05]  /*b250*/  @!P1 BRA `(.L_x_20) ;  /* 0xfffffffc00f09947 */ /* 0x008fea000383ffff */
[----:B------:R-:W-:Y:S05]  /*b260*/  BRA `(.L_x_19) ;  /* 0xffffff64000c7947 */ /* 0x000fea000383ffff */
.L_x_25:
[----:B--2---:R-:W-:-:S04]  /*b270*/  IMAD.U32 R4, RZ, RZ, UR4 ;  /* 0x00000004ff047e24 */ /* 0x004fc8000f8e00ff */
[----:B------:R2:W3:Y:S03]  /*b280*/  SYNCS.PHASECHK.TRANS64.TRYWAIT P1, [R4+URZ], R3 ;  /* 0x00000003040075a7 */ /* 0x0004e6000802017f */
[----:B---3--:R-:W-:Y:S05]  /*b290*/  @!P1 NANOSLEEP.SYNCS 0x989680 ;  /* 0x009896800000995d */ /* 0x008fea0003900000 */
[----:B------:R-:W3:Y:S02]  /*b2a0*/  @!P1 SYNCS.PHASECHK.TRANS64 P1, [R4+URZ], R3 ;  /* 0x00000003040095a7 */ /* 0x000ee4000802007f */
[----:B---3--:R-:W-:Y:S05]  /*b2b0*/  @!P1 BRA `(.L_x_25) ;  /* 0xfffffffc00ec9947 */ /* 0x008fea000383ffff */
[----:B------:R-:W-:Y:S05]  /*b2c0*/  BRA `(.L_x_24) ;  /* 0xffffff6400a07947 */ /* 0x000fea000383ffff */
.L_x_31:
[----:B-1----:R1:W2:Y:S02]  /*b2d0*/  SYNCS.PHASECHK.TRANS64.TRYWAIT P0, [R159+URZ+0x10], R0 ;  /* 0x000010009f0075a7 */ /* 0x0022a4000800017f */
[----:B--2---:R-:W-:Y:S05]  /*b2e0*/  @!P0 NANOSLEEP.SYNCS 0x989680 ;  /* 0x009896800000895d */ /* 0x004fea0003900000 */
[----:B------:R-:W2:Y:S02]  /*b2f0*/  @!P0 SYNCS.PHASECHK.TRANS64 P0, [R159+URZ+0x10], R0 ;  /* 0x000010009f0085a7 */ /* 0x000ea4000800007f */
[----:B--2---:R-:W-:Y:S05]  /*b300*/  @!P0 BRA `(.L_x_31) ;  /* 0xfffffffc00f08947 */ /* 0x004fea000383ffff */
[----:B------:R-:W-:Y:S05]  /*b310*/  BRA `(.L_x_314) ;  /* 0xffffff68009c7947 */ /* 0x000fea000383ffff */
.L_x_292:
[----:B------:R-:W-:Y:S01]  /*b320*/  BSSY B1, `(.L_x_315) ;  /* 0x0000006000017945 */ /* 0x000fe20003800000 */
[----:B------:R-:W-:-:S07]  /*b330*/  IMAD.MOV.U32 R15, RZ, RZ, -0x1 ;  /* 0xffffffffff0f7424 */ /* 0x000fce00078e00ff */
[----:B-----5:R-:W-:Y:S05]  /*b340*/  WARPSYNC.COLLECTIVE R15, `(.L_x_316) ;  /* 0x000000000f0c7348 */ /* 0x020fea0003c00000 */
[----:B------:R-:W-:Y:S02]  /*b350*/  ELECT P6, UR62, PT ;  /* 0x00000000003e782f */ /* 0x000fe400038c0000 */
[----:B------:R-:W-:Y:S01]  /*b360*/  MOV R14, UR62 ;  /* 0x0000003e000e7c02 */ /* 0x000fe20008000f00 */
[----:B-----5:R-:W-:Y:S10]  /*b370*/  ENDCOLLECTIVE ;  /* 0x000000000000791b */ /* 0x020ff40003800000 */
.L_x_316:
[----:B------:R-:W-:Y:S05]  /*b380*/  BSYNC B1 ;  /* 0x0000000000017941 */ /* 0x000fea0003800000 */
.L_x_315:
[----:B------:R-:W-:Y:S05]  /*b390*/  BRA `(.L_x_317) ;  /* 0xffffffec00e07947 */ /* 0x000fea000383ffff */
.L_x_295:
[----:B0-----:R0:W1:Y:S02]  /*b3a0*/  SYNCS.PHASECHK.TRANS64.TRYWAIT P1, [R10+URZ+0x28], R5 ;  /* 0x000028050a0075a7 */ /* 0x001064000802017f */
[----:B-1----:R-:W-:Y:S05]  /*b3b0*/  @!P1 NANOSLEEP.SYNCS 0x989680 ;  /* 0x009896800000995d */ /* 0x002fea0003900000 */
[----:B------:R-:W1:Y:S02]  /*b3c0*/  @!P1 SYNCS.PHASECHK.TRANS64 P1, [R10+URZ+0x28], R5 ;  /* 0x000028050a0095a7 */ /* 0x000e64000802007f */
[----:B-1----:R-:W-:Y:S05]  /*b3d0*/  @!P1 BRA `(.L_x_295) ;  /* 0xfffffffc00f09947 */ /* 0x002fea000383ffff */
[----:B------:R-:W-:Y:S05]  /*b3e0*/  BRA `(.L_x_318) ;  /* 0xfffffff000147947 */ /* 0x000fea000383ffff */
.L_x_304:
[----:B------:R-:W-:Y:S01]  /*b3f0*/  BSSY B0, `(.L_x_319) ;  /* 0x0000006000007945 */ /* 0x000fe20003800000 */
[----:B------:R-:W-:-:S07]  /*b400*/  IMAD.MOV.U32 R15, RZ, RZ, -0x1 ;  /* 0xffffffffff0f7424 */ /* 0x000fce00078e00ff */
[----:B-----5:R-:W-:Y:S05]  /*b410*/  WARPSYNC.COLLECTIVE R15, `(.L_x_320) ;  /* 0x000000000f0c7348 */ /* 0x020fea0003c00000 */
[----:B------:R-:W-:Y:S02]  /*b420*/  ELECT P6, UR62, PT ;  /* 0x00000000003e782f */ /* 0x000fe400038c0000 */
[----:B------:R-:W-:Y:S01]  /*b430*/  MOV R14, UR62 ;  /* 0x0000003e000e7c02 */ /* 0x000fe20008000f00 */
[----:B-----5:R-:W-:Y:S10]  /*b440*/  ENDCOLLECTIVE ;  /* 0x000000000000791b */ /* 0x020ff40003800000 */
.L_x_320:
[----:B------:R-:W-:Y:S05]  /*b450*/  BSYNC B0 ;  /* 0x0000000000007941 */ /* 0x000fea0003800000 */
.L_x_319:
[----:B------:R-:W-:Y:S05]  /*b460*/  BRA `(.L_x_321) ;  /* 0xfffffff800807947 */ /* 0x000fea000383ffff */
.L_x_308:
[----:B0-----:R0:W1:Y:S02]  /*b470*/  SYNCS.PHASECHK.TRANS64.TRYWAIT P0, [R9+URZ], R4 ;  /* 0x00000004090075a7 */ /* 0x001064000800017f */
[----:B-1----:R-:W-:Y:S05]  /*b480*/  @!P0 NANOSLEEP.SYNCS 0x989680 ;  /* 0x009896800000895d */ /* 0x002fea0003900000 */
[----:B------:R-:W1:Y:S02]  /*b490*/  @!P0 SYNCS.PHASECHK.TRANS64 P0, [R9+URZ], R4 ;  /* 0x00000004090085a7 */ /* 0x000e64000800007f */
[----:B-1----:R-:W-:Y:S05]  /*b4a0*/  @!P0 BRA `(.L_x_308) ;  /* 0xfffffffc00f08947 */ /* 0x002fea000383ffff */
[----:B------:R-:W-:Y:S05]  /*b4b0*/  BRA `(.L_x_322) ;  /* 0xfffffff800c07947 */ /* 0x000fea000383ffff */
.L_x_309:
[----:B0-----:R0:W1:Y:S02]  /*b4c0*/  SYNCS.PHASECHK.TRANS64.TRYWAIT P0, [R8+URZ], R5 ;  /* 0x00000005080075a7 */ /* 0x001064000800017f */
[----:B-1----:R-:W-:Y:S05]  /*b4d0*/  @!P0 NANOSLEEP.SYNCS 0x989680 ;  /* 0x009896800000895d */ /* 0x002fea0003900000 */
[----:B------:R-:W1:Y:S02]  /*b4e0*/  @!P0 SYNCS.PHASECHK.TRANS64 P0, [R8+URZ], R5 ;  /* 0x00000005080085a7 */ /* 0x000e64000800007f */
[----:B-1----:R-:W-:Y:S05]  /*b4f0*/  @!P0 BRA `(.L_x_309) ;  /* 0xfffffffc00f08947 */ /* 0x002fea000383ffff */
[----:B------:R-:W-:Y:S05]  /*b500*/  BRA `(.L_x_323) ;  /* 0xfffffff800d07947 */ /* 0x000fea000383ffff */
.L_x_310:
[----:B0-----:R0:W1:Y:S02]  /*b510*/  SYNCS.PHASECHK.TRANS64.TRYWAIT P0, [R9+URZ], R4 ;  /* 0x00000004090075a7 */ /* 0x001064000800017f */
[----:B-1----:R-:W-:Y:S05]  /*b520*/  @!P0 NANOSLEEP.SYNCS 0x989680 ;  /* 0x009896800000895d */ /* 0x002fea0003900000 */
[----:B------:R-:W1:Y:S02]  /*b530*/  @!P0 SYNCS.PHASECHK.TRANS64 P0, [R9+URZ], R4 ;  /* 0x00000004090085a7 */ /* 0x000e64000800007f */
[----:B-1----:R-:W-:Y:S05]  /*b540*/  @!P0 BRA `(.L_x_310) ;  /* 0xfffffffc00f08947 */ /* 0x002fea000383ffff */
[----:B------:R-:W-:Y:S05]  /*b550*/  BRA `(.L_x_324) ;  /* 0xfffffff800e07947 */ /* 0x000fea000383ffff */
.L_x_311:
[----:B0-----:R0:W1:Y:S02]  /*b560*/  SYNCS.PHASECHK.TRANS64.TRYWAIT P0, [R6+URZ], R5 ;  /* 0x00000005060075a7 */ /* 0x001064000800017f */
[----:B-1----:R-:W-:Y:S05]  /*b570*/  @!P0 NANOSLEEP.SYNCS 0x989680 ;  /* 0x009896800000895d */ /* 0x002fea0003900000 */
[----:B------:R-:W1:Y:S02]  /*b580*/  @!P0 SYNCS.PHASECHK.TRANS64 P0, [R6+URZ], R5 ;  /* 0x00000005060085a7 */ /* 0x000e64000800007f */
[----:B-1----:R-:W-:Y:S05]  /*b590*/  @!P0 BRA `(.L_x_311) ;  /* 0xfffffffc00f08947 */ /* 0x002fea000383ffff */
[----:B------:R-:W-:Y:S05]  /*b5a0*/  BRA `(.L_x_325) ;  /* 0xfffffff800e87947 */ /* 0x000fea000383ffff */
.L_x_326:
[----:B------:R-:W-:-:S00]  /*b5b0*/  BRA `(.L_x_326) ;  /* 0xfffffffc00fc7947 */ /* 0x000fc0000383ffff */
[----:B------:R-:W-:-:S00]  /*b5c0*/  NOP ;  /* 0x0000000000007918 */ /* 0x000fc00000000000 */
        /* <DEDUP_REMOVED lines=11> */
.L_x_327:


//--------------------- .nv.global.init           --------------------------
	.section	.nv.global.init,"aw",@progbits
.nv.global.init:
	.type		$str$22,@object
	.size		$str$22,($str$23 - $str$22)
$str$22:
        /*0000*/ 	.byte	0x6b, 0x5f, 0x74, 0x69, 0x6c, 0x65, 0x5f, 0x63, 0x6f, 0x75, 0x6e, 0x74, 0x20, 0x3e, 0x3d, 0x20
        /*0010*/ 	.byte	0x31, 0x00
	.type		$str$23,@object
	.size		$str$23,(__unnamed_1 - $str$23)
$str$23:
        /*0012*/ 	.byte	0x2f, 0x74, 0x6d, 0x70, 0x2f, 0x63, 0x75, 0x74, 0x6c, 0x61, 0x73, 0x73, 0x5f, 0x73, 0x77, 0x65
        /*0022*/ 	.byte	0x65, 0x70, 0x5f, 0x73, 0x72, 0x63, 0x2f, 0x69, 0x6e, 0x63, 0x6c, 0x75, 0x64, 0x65, 0x2f, 0x63
        /*0032*/ 	.byte	0x75, 0x74, 0x6c, 0x61, 0x73, 0x73, 0x2f, 0x67, 0x65, 0x6d, 0x6d, 0x2f, 0x63, 0x6f, 0x6c, 0x6c
        /*0042*/ 	.byte	0x65, 0x63, 0x74, 0x69, 0x76, 0x65, 0x2f, 0x73, 0x6d, 0x39, 0x30, 0x5f, 0x6d, 0x6d, 0x61, 0x5f
        /*0052*/ 	.byte	0x74, 0x6d, 0x61, 0x5f, 0x67, 0x6d, 0x6d, 0x61, 0x5f, 0x73, 0x73, 0x5f, 0x77, 0x61, 0x72, 0x70
        /*0062*/ 	.byte	0x73, 0x70, 0x65, 0x63, 0x69, 0x61, 0x6c, 0x69, 0x7a, 0x65, 0x64, 0x2e, 0x68, 0x70, 0x70, 0x00
	.type		__unnamed_1,@object
	.size		__unnamed_1,(.L_0 - __unnamed_1)
__unnamed_1:
        /*0072*/ 	.byte	0x76, 0x6f, 0x69, 0x64, 0x20, 0x63, 0x75, 0x74, 0x6c, 0x61, 0x73, 0x73, 0x3a, 0x3a, 0x67, 0x65
        /* <DEDUP_REMOVED lines=180> */
        /*0bc2*/ 	.byte	0x5d, 0x00
.L_0:


//--------------------- .nv.shared._ZN7cutlass13device_kernelINS_4gemm6kernel13GemmUniversalIN4cute5tupleIJiiiiEEENS1_10collective13CollectiveMmaINS1_34MainloopSm90TmaGmmaWarpSpecializedILi5ENS5_IJNS4_1CILi1EEESB_SB_EEENS1_32KernelTmaWarpSpecializedPingpongEEENS5_IJNSA_ILi64EEENSA_ILi256EEENSA_ILi32EEEEEENS_10bfloat16_tENS5_IJlSB_lEEESJ_SK_NS4_8TiledMMAINS4_8MMA_AtomIJNS4_4SM904GMMA28MMA_64x256x16_F32BF16BF16_SSILNSO_5MajorE0ELSQ_0ELNSO_7ScaleInE1ELSR_1EEEEEENS4_6LayoutISC_NS5_IJNSA_ILi0EEESV_SV_EEEEENS5_IJNS4_10UnderscoreESY_SY_EEEEENS4_13SM90_TMA_LOADENS4_14ComposedLayoutINS4_7SwizzleILi2ELi4ELi3EEENS4_18smem_ptr_flag_bitsILi16EEENSU_INS5_IJNSA_ILi8EEESH_EEENS5_IJSH_SB_EEEEEEEvNS4_8identityES11_S1B_vS1C_EENS_8epilogue10collective6detail29Sm90TmaWarpSpecializedAdapterINS1F_15DefaultEpilogueISJ_SK_SK_NS1E_6thread17LinearCombinationISJ_Li1EffLNS1J_9ScaleType4KindE0ELNS_15FloatRoundStyleE2ESJ_EENS1_15EpilogueDefaultEEEEEvvEEEEvNT_6ParamsE --------------------------
	.section	.nv.shared._ZN7cutlass13device_kernelINS_4gemm6kernel13GemmUniversalIN4cute5tupleIJiiiiEEENS1_10collective13CollectiveMmaINS1_34MainloopSm90TmaGmmaWarpSpecializedILi5ENS5_IJNS4_1CILi1EEESB_SB_EEENS1_32KernelTmaWarpSpecializedPingpongEEENS5_IJNSA_ILi64EEENSA_ILi256EEENSA_ILi32EEEEEENS_10bfloat16_tENS5_IJlSB_lEEESJ_SK_NS4_8TiledMMAINS4_8MMA_AtomIJNS4_4SM904GMMA28MMA_64x256x16_F32BF16BF16_SSILNSO_5MajorE0ELSQ_0ELNSO_7ScaleInE1ELSR_1EEEEEENS4_6LayoutISC_NS5_IJNSA_ILi0EEESV_SV_EEEEENS5_IJNS4_10UnderscoreESY_SY_EEEEENS4_13SM90_TMA_LOADENS4_14ComposedLayoutINS4_7SwizzleILi2ELi4ELi3EEENS4_18smem_ptr_flag_bitsILi16EEENSU_INS5_IJNSA_ILi8EEESH_EEENS5_IJSH_SB_EEEEEEEvNS4_8identityES11_S1B_vS1C_EENS_8epilogue10collective6detail29Sm90TmaWarpSpecializedAdapterINS1F_15DefaultEpilogueISJ_SK_SK_NS1E_6thread17LinearCombinationISJ_Li1EffLNS1J_9ScaleType4KindE0ELNS_15FloatRoundStyleE2ESJ_EENS1_15EpilogueDefaultEEEEEvvEEEEvNT_6ParamsE,"aw",@nobits
	.sectionflags	@""
	.align	16
	.zero		1024


//--------------------- .nv.shared.reserved.0     --------------------------
	.section	.nv.shared.reserved.0,"aw",@nobits
	.weak		__nv_reservedSMEM_offset_0_alias
	.size		__nv_reservedSMEM_offset_0_alias, 0, 0
	.other		__nv_reservedSMEM_offset_0_alias,@"STO_CUDA_RESERVED_SHARED STV_DEFAULT"
__nv_reservedSMEM_offset_0_alias:
	.zero		0


//--------------------- .nv.global                --------------------------
	.section	.nv.global,"aw",@nobits
.nv.global:
	.type		_ZN39_INTERNAL_480307ec_4_k_cu_22bcf2cd_31774cute1_E,@object
	.size		_ZN39_INTERNAL_480307ec_4_k_cu_22bcf2cd_31774cute1_E,(_ZN39_INTERNAL_480307ec_4_k_cu_22bcf2cd_31774cuda3std3__45__cpo6cbeginE - _ZN39_INTERNAL_480307ec_4_k_cu_22bcf2cd_31774cute1_E)
_ZN39_INTERNAL_480307ec_4_k_cu_22bcf2cd_31774cute1_E:
	.zero		1
	.type		_ZN39_INTERNAL_480307ec_4_k_cu_22bcf2cd_31774cuda3std3__45__cpo6cbeginE,@object
	.size		_ZN39_INTERNAL_480307ec_4_k_cu_22bcf2cd_31774cuda3std3__45__cpo6cbeginE,(_ZN39_INTERNAL_480307ec_4_k_cu_22bcf2cd_31774cuda3std3__48in_placeE - _ZN39_INTERNAL_480307ec_4_k_cu_22bcf2cd_31774cuda3std3__45__cpo6cbeginE)
_ZN39_INTERNAL_480307ec_4_k_cu_22bcf2cd_31774cuda3std3__45__cpo6cbeginE:
	.zero		1
	.type		_ZN39_INTERNAL_480307ec_4_k_cu_22bcf2cd_31774cuda3std3__48in_placeE,@object
	.size		_ZN39_INTERNAL_480307ec_4_k_cu_22bcf2cd_31774cuda3std3__48in_placeE,(_ZN39_INTERNAL_480307ec_4_k_cu_22bcf2cd_31774cuda3std6ranges3__45__cpo9iter_moveE - _ZN39_INTERNAL_480307ec_4_k_cu_22bcf2cd_31774cuda3std3__48in_placeE)
_ZN39_INTERNAL_480307ec_4_k_cu_22bcf2cd_31774cuda3std3__48in_placeE:
	.zero		1
	.type		_ZN39_INTERNAL_480307ec_4_k_cu_22bcf2cd_31774cuda3std6ranges3__45__cpo9iter_moveE,@object
	.size		_ZN39_INTERNAL_480307ec_4_k_cu_22bcf2cd_31774cuda3std6ranges3__45__cpo9iter_moveE,(_ZN39_INTERNAL_480307ec_4_k_cu_22bcf2cd_31774cuda3std3__45__cpo5beginE - _ZN39_INTERNAL_480307ec_4_k_cu_22bcf2cd_31774cuda3std6ranges3__45__cpo9iter_moveE)
_ZN39_INTERNAL_480307ec_4_k_cu_22bcf2cd_31774cuda3std6ranges3__45__cpo9iter_moveE:
	.zero		1
	.type		_ZN39_INTERNAL_480307ec_4_k_cu_22bcf2cd_31774cuda3std3__45__cpo5beginE,@object
	.size		_ZN39_INTERNAL_480307ec_4_k_cu_22bcf2cd_31774cuda3std3__45__cpo5beginE,(_ZN39_INTERNAL_480307ec_4_k_cu_22bcf2cd_31774cuda3std3__441_GLOBAL__N__480307ec_4_k_cu_22bcf2cd_31776ignoreE - _ZN39_INTERNAL_480307ec_4_k_cu_22bcf2cd_31774cuda3std3__45__cpo5beginE)
_ZN39_INTERNAL_480307ec_4_k_cu_22bcf2cd_31774cuda3std3__45__cpo5beginE:
	.zero		1
	.type		_ZN39_INTERNAL_480307ec_4_k_cu_22bcf2cd_31774cuda3std3__441_GLOBAL__N__480307ec_4_k_cu_22bcf2cd_31776ignoreE,@object
	.size		_ZN39_INTERNAL_480307ec_4_k_cu_22bcf2cd_31774cuda3std3__441_GLOBAL__N__480307ec_4_k_cu_22bcf2cd_31776ignoreE,(_ZN39_INTERNAL_480307ec_4_k_cu_22bcf2cd_31774cute7productE - _ZN39_INTERNAL_480307ec_4_k_cu_22bcf2cd_31774cuda3std3__441_GLOBAL__N__480307ec_4_k_cu_22bcf2cd_31776ignoreE)
_ZN39_INTERNAL_480307ec_4_k_cu_22bcf2cd_31774cuda3std3__441_GLOBAL__N__480307ec_4_k_cu_22bcf2cd_31776ignoreE:
	.zero		1
	.type		_ZN39_INTERNAL_480307ec_4_k_cu_22bcf2cd_31774cute7productE,@object
	.size		_ZN39_INTERNAL_480307ec_4_k_cu_22bcf2cd_31774cute7productE,(_ZN39_INTERNAL_480307ec_4_k_cu_22bcf2cd_31774cuda3std3__45__cpo3endE - _ZN39_INTERNAL_480307ec_4_k_cu_22bcf2cd_31774cute7productE)
_ZN39_INTERNAL_480307ec_4_k_cu_22bcf2cd_31774cute7productE:
	.zero		1
	.type		_ZN39_INTERNAL_480307ec_4_k_cu_22bcf2cd_31774cuda3std3__45__cpo3endE,@object
	.size		_ZN39_INTERNAL_480307ec_4_k_cu_22bcf2cd_31774cuda3std3__45__cpo3endE,(_ZN39_INTERNAL_480307ec_4_k_cu_22bcf2cd_31774cuda3std3__419piecewise_constructE - _ZN39_INTERNAL_480307ec_4_k_cu_22bcf2cd_31774cuda3std3__45__cpo3endE)
_ZN39_INTERNAL_480307ec_4_k_cu_22bcf2cd_31774cuda3std3__45__cpo3endE:
	.zero		1
	.type		_ZN39_INTERNAL_480307ec_4_k_cu_22bcf2cd_31774cuda3std3__419piecewise_constructE,@object
	.size		_ZN39_INTERNAL_480307ec_4_k_cu_22bcf2cd_31774cuda3std3__419piecewise_constructE,(_ZN39_INTERNAL_480307ec_4_k_cu_22bcf2cd_31774cuda3std3__45__cpo4cendE - _ZN39_INTERNAL_480307ec_4_k_cu_22bcf2cd_31774cuda3std3__419piecewise_constructE)
_ZN39_INTERNAL_480307ec_4_k_cu_22bcf2cd_31774cuda3std3__419piecewise_constructE:
	.zero		1
	.type		_ZN39_INTERNAL_480307ec_4_k_cu_22bcf2cd_31774cuda3std3__45__cpo4cendE,@object
	.size		_ZN39_INTERNAL_480307ec_4_k_cu_22bcf2cd_31774cuda3std3__45__cpo4cendE,(_ZN39_INTERNAL_480307ec_4_k_cu_22bcf2cd_31774cuda3std6ranges3__45__cpo4swapE - _ZN39_INTERNAL_480307ec_4_k_cu_22bcf2cd_31774cuda3std3__45__cpo4cendE)
_ZN39_INTERNAL_480307ec_4_k_cu_22bcf2cd_31774cuda3std3__45__cpo4cendE:
	.zero		1
	.type		_ZN39_INTERNAL_480307ec_4_k_cu_22bcf2cd_31774cuda3std6ranges3__45__cpo4swapE,@object
	.size		_ZN39_INTERNAL_480307ec_4_k_cu_22bcf2cd_31774cuda3std6ranges3__45__cpo4swapE,(.L_8 - _ZN39_INTERNAL_480307ec_4_k_cu_22bcf2cd_31774cuda3std6ranges3__45__cpo4swapE)
_ZN39_INTERNAL_480307ec_4_k_cu_22bcf2cd_31774cuda3std6ranges3__45__cpo4swapE:
	.zero		1
.L_8:


//--------------------- .nv.constant0._ZN7cutlass13device_kernelINS_4gemm6kernel13GemmUniversalIN4cute5tupleIJiiiiEEENS1_10collective13CollectiveMmaINS1_34MainloopSm90TmaGmmaWarpSpecializedILi5ENS5_IJNS4_1CILi1EEESB_SB_EEENS1_32KernelTmaWarpSpecializedPingpongEEENS5_IJNSA_ILi64EEENSA_ILi256EEENSA_ILi32EEEEEENS_10bfloat16_tENS5_IJlSB_lEEESJ_SK_NS4_8TiledMMAINS4_8MMA_AtomIJNS4_4SM904GMMA28MMA_64x256x16_F32BF16BF16_SSILNSO_5MajorE0ELSQ_0ELNSO_7ScaleInE1ELSR_1EEEEEENS4_6LayoutISC_NS5_IJNSA_ILi0EEESV_SV_EEEEENS5_IJNS4_10UnderscoreESY_SY_EEEEENS4_13SM90_TMA_LOADENS4_14ComposedLayoutINS4_7SwizzleILi2ELi4ELi3EEENS4_18smem_ptr_flag_bitsILi16EEENSU_INS5_IJNSA_ILi8EEESH_EEENS5_IJSH_SB_EEEEEEEvNS4_8identityES11_S1B_vS1C_EENS_8epilogue10collective6detail29Sm90TmaWarpSpecializedAdapterINS1F_15DefaultEpilogueISJ_SK_SK_NS1E_6thread17LinearCombinationISJ_Li1EffLNS1J_9ScaleType4KindE0ELNS_15FloatRoundStyleE2ESJ_EENS1_15EpilogueDefaultEEEEEvvEEEEvNT_6ParamsE --------------------------
	.section	.nv.constant0._ZN7cutlass13device_kernelINS_4gemm6kernel13GemmUniversalIN4cute5tupleIJiiiiEEENS1_10collective13CollectiveMmaINS1_34MainloopSm90TmaGmmaWarpSpecializedILi5ENS5_IJNS4_1CILi1EEESB_SB_EEENS1_32KernelTmaWarpSpecializedPingpongEEENS5_IJNSA_ILi64EEENSA_ILi256EEENSA_ILi32EEEEEENS_10bfloat16_tENS5_IJlSB_lEEESJ_SK_NS4_8TiledMMAINS4_8MMA_AtomIJNS4_4SM904GMMA28MMA_64x256x16_F32BF16BF16_SSILNSO_5MajorE0ELSQ_0ELNSO_7ScaleInE1ELSR_1EEEEEENS4_6LayoutISC_NS5_IJNSA_ILi0EEESV_SV_EEEEENS5_IJNS4_10UnderscoreESY_SY_EEEEENS4_13SM90_TMA_LOADENS4_14ComposedLayoutINS4_7SwizzleILi2ELi4ELi3EEENS4_18smem_ptr_flag_bitsILi16EEENSU_INS5_IJNSA_ILi8EEESH_EEENS5_IJSH_SB_EEEEEEEvNS4_8identityES11_S1B_vS1C_EENS_8epilogue10collective6detail29Sm90TmaWarpSpecializedAdapterINS1F_15DefaultEpilogueISJ_SK_SK_NS1E_6thread17LinearCombinationISJ_Li1EffLNS1J_9ScaleType4KindE0ELNS_15FloatRoundStyleE2ESJ_EENS1_15EpilogueDefaultEEEEEvvEEEEvNT_6ParamsE,"a",@progbits
	.sectionflags	@""
	.align	4
.nv.constant0._ZN7cutlass13device_kernelINS_4gemm6kernel13GemmUniversalIN4cute5tupleIJiiiiEEENS1_10collective13CollectiveMmaINS1_34MainloopSm90TmaGmmaWarpSpecializedILi5ENS5_IJNS4_1CILi1EEESB_SB_EEENS1_32KernelTmaWarpSpecializedPingpongEEENS5_IJNSA_ILi64EEENSA_ILi256EEENSA_ILi32EEEEEENS_10bfloat16_tENS5_IJlSB_lEEESJ_SK_NS4_8TiledMMAINS4_8MMA_AtomIJNS4_4SM904GMMA28MMA_64x256x16_F32BF16BF16_SSILNSO_5MajorE0ELSQ_0ELNSO_7ScaleInE1ELSR_1EEEEEENS4_6LayoutISC_NS5_IJNSA_ILi0EEESV_SV_EEEEENS5_IJNS4_10UnderscoreESY_SY_EEEEENS4_13SM90_TMA_LOADENS4_14ComposedLayoutINS4_7SwizzleILi2ELi4ELi3EEENS4_18smem_ptr_flag_bitsILi16EEENSU_INS5_IJNSA_ILi8EEESH_EEENS5_IJSH_SB_EEEEEEEvNS4_8identityES11_S1B_vS1C_EENS_8epilogue10collective6detail29Sm90TmaWarpSpecializedAdapterINS1F_15DefaultEpilogueISJ_SK_SK_NS1E_6thread17LinearCombinationISJ_Li1EffLNS1J_9ScaleType4KindE0ELNS_15FloatRoundStyleE2ESJ_EENS1_15EpilogueDefaultEEEEEvvEEEEvNT_6ParamsE:
	.zero		1664


//--------------------- SYMBOLS --------------------------

	.type		.nv.reservedSmem.offset0,@object
	.size		.nv.reservedSmem.offset0,0x4
	.type		__assertfail,@function
